//
// Generated by NVIDIA NVVM Compiler
//
// Compiler Build ID: CL-36424714
// Cuda compilation tools, release 13.0, V13.0.88
// Based on NVVM 20.0.0
//

.version 9.0
.target sm_100
.address_size 64

	// .globl	_Z19calc_benchmark_funcPdS_
.const .align 4 .u32 nreal;
.const .align 4 .u32 nfunc;
.global .align 8 .f64 ROB = 0d4050800000000000;
.global .align 8 .f64 C;
.global .align 8 .f64 global_bias;
.global .align 8 .u64 trans_x;
.global .align 8 .u64 temp_x1;
.global .align 8 .u64 temp_x2;
.global .align 8 .u64 temp_x3;
.global .align 8 .u64 temp_x4;
.global .align 8 .u64 norm_x;
.global .align 8 .u64 basic_f;
.global .align 8 .u64 weight;
.global .align 8 .u64 sigma;
.global .align 8 .u64 lambda;
.global .align 8 .u64 bias;
.global .align 8 .u64 norm_f;
.global .align 8 .u64 o;
.global .align 8 .u64 g;
.global .align 8 .u64 l;
.global .align 8 .u64 l_flat;

.visible .entry _Z19calc_benchmark_funcPdS_(
	.param .u64 .ptr .align 1 _Z19calc_benchmark_funcPdS__param_0,
	.param .u64 .ptr .align 1 _Z19calc_benchmark_funcPdS__param_1
)
{
	.reg .pred 	%p<35>;
	.reg .b32 	%r<135>;
	.reg .b64 	%rd<475>;
	.reg .b64 	%fd<236>;

	ld.param.u64 	%rd16, [_Z19calc_benchmark_funcPdS__param_0];
	ld.param.u64 	%rd15, [_Z19calc_benchmark_funcPdS__param_1];
	cvta.to.global.u64 	%rd1, %rd16;
	ld.const.u32 	%r1, [nreal];
	setp.lt.s32 	%p1, %r1, 1;
	@%p1 bra 	$L__BB0_39;
	and.b32  	%r2, %r1, 3;
	setp.lt.u32 	%p2, %r1, 4;
	mov.b32 	%r105, 0;
	@%p2 bra 	$L__BB0_4;
	and.b32  	%r105, %r1, 2147483644;
	mov.b32 	%r108, 0;
$L__BB0_3:
	mul.wide.u32 	%rd17, %r108, 8;
	add.s64 	%rd18, %rd1, %rd17;
	ld.global.f64 	%fd14, [%rd18];
	ld.global.u64 	%rd19, [o];
	cvta.to.global.u64 	%rd20, %rd19;
	ld.global.u64 	%rd21, [%rd20];
	cvta.to.global.u64 	%rd22, %rd21;
	add.s64 	%rd23, %rd22, %rd17;
	ld.global.f64 	%fd15, [%rd23];
	sub.f64 	%fd16, %fd14, %fd15;
	ld.global.u64 	%rd24, [temp_x1];
	cvta.to.global.u64 	%rd25, %rd24;
	add.s64 	%rd26, %rd25, %rd17;
	st.global.f64 	[%rd26], %fd16;
	ld.global.f64 	%fd17, [%rd18+8];
	ld.global.u64 	%rd27, [o];
	cvta.to.global.u64 	%rd28, %rd27;
	ld.global.u64 	%rd29, [%rd28];
	cvta.to.global.u64 	%rd30, %rd29;
	add.s64 	%rd31, %rd30, %rd17;
	ld.global.f64 	%fd18, [%rd31+8];
	sub.f64 	%fd19, %fd17, %fd18;
	ld.global.u64 	%rd32, [temp_x1];
	cvta.to.global.u64 	%rd33, %rd32;
	add.s64 	%rd34, %rd33, %rd17;
	st.global.f64 	[%rd34+8], %fd19;
	ld.global.f64 	%fd20, [%rd18+16];
	ld.global.u64 	%rd35, [o];
	cvta.to.global.u64 	%rd36, %rd35;
	ld.global.u64 	%rd37, [%rd36];
	cvta.to.global.u64 	%rd38, %rd37;
	add.s64 	%rd39, %rd38, %rd17;
	ld.global.f64 	%fd21, [%rd39+16];
	sub.f64 	%fd22, %fd20, %fd21;
	ld.global.u64 	%rd40, [temp_x1];
	cvta.to.global.u64 	%rd41, %rd40;
	add.s64 	%rd42, %rd41, %rd17;
	st.global.f64 	[%rd42+16], %fd22;
	ld.global.f64 	%fd23, [%rd18+24];
	ld.global.u64 	%rd43, [o];
	cvta.to.global.u64 	%rd44, %rd43;
	ld.global.u64 	%rd45, [%rd44];
	cvta.to.global.u64 	%rd46, %rd45;
	add.s64 	%rd47, %rd46, %rd17;
	ld.global.f64 	%fd24, [%rd47+24];
	sub.f64 	%fd25, %fd23, %fd24;
	ld.global.u64 	%rd48, [temp_x1];
	cvta.to.global.u64 	%rd49, %rd48;
	add.s64 	%rd50, %rd49, %rd17;
	st.global.f64 	[%rd50+24], %fd25;
	add.s32 	%r108, %r108, 4;
	setp.eq.s32 	%p3, %r108, %r105;
	@%p3 bra 	$L__BB0_4;
	bra.uni 	$L__BB0_3;
$L__BB0_4:
	setp.eq.s32 	%p4, %r2, 0;
	@%p4 bra 	$L__BB0_7;
	mov.b32 	%r107, 0;
$L__BB0_6:
	.pragma "nounroll";
	mul.wide.u32 	%rd51, %r105, 8;
	add.s64 	%rd52, %rd1, %rd51;
	ld.global.f64 	%fd26, [%rd52];
	ld.global.u64 	%rd53, [o];
	cvta.to.global.u64 	%rd54, %rd53;
	ld.global.u64 	%rd55, [%rd54];
	cvta.to.global.u64 	%rd56, %rd55;
	add.s64 	%rd57, %rd56, %rd51;
	ld.global.f64 	%fd27, [%rd57];
	sub.f64 	%fd28, %fd26, %fd27;
	ld.global.u64 	%rd58, [temp_x1];
	cvta.to.global.u64 	%rd59, %rd58;
	add.s64 	%rd60, %rd59, %rd51;
	st.global.f64 	[%rd60], %fd28;
	add.s32 	%r105, %r105, 1;
	add.s32 	%r107, %r107, 1;
	setp.ne.s32 	%p5, %r107, %r2;
	@%p5 bra 	$L__BB0_6;
$L__BB0_7:
	setp.lt.u32 	%p6, %r1, 4;
	mov.b32 	%r109, 0;
	@%p6 bra 	$L__BB0_10;
	and.b32  	%r109, %r1, 2147483644;
	mov.b32 	%r117, 0;
$L__BB0_9:
	ld.global.u64 	%rd61, [temp_x1];
	cvta.to.global.u64 	%rd62, %rd61;
	mul.wide.u32 	%rd63, %r117, 8;
	add.s64 	%rd64, %rd62, %rd63;
	ld.global.f64 	%fd29, [%rd64];
	ld.global.u64 	%rd65, [lambda];
	cvta.to.global.u64 	%rd66, %rd65;
	ld.global.f64 	%fd30, [%rd66];
	div.rn.f64 	%fd31, %fd29, %fd30;
	ld.global.u64 	%rd67, [temp_x2];
	cvta.to.global.u64 	%rd68, %rd67;
	add.s64 	%rd69, %rd68, %rd63;
	st.global.f64 	[%rd69], %fd31;
	ld.global.u64 	%rd70, [temp_x1];
	cvta.to.global.u64 	%rd71, %rd70;
	add.s64 	%rd72, %rd71, %rd63;
	ld.global.f64 	%fd32, [%rd72+8];
	ld.global.u64 	%rd73, [lambda];
	cvta.to.global.u64 	%rd74, %rd73;
	ld.global.f64 	%fd33, [%rd74];
	div.rn.f64 	%fd34, %fd32, %fd33;
	ld.global.u64 	%rd75, [temp_x2];
	cvta.to.global.u64 	%rd76, %rd75;
	add.s64 	%rd77, %rd76, %rd63;
	st.global.f64 	[%rd77+8], %fd34;
	ld.global.u64 	%rd78, [temp_x1];
	cvta.to.global.u64 	%rd79, %rd78;
	add.s64 	%rd80, %rd79, %rd63;
	ld.global.f64 	%fd35, [%rd80+16];
	ld.global.u64 	%rd81, [lambda];
	cvta.to.global.u64 	%rd82, %rd81;
	ld.global.f64 	%fd36, [%rd82];
	div.rn.f64 	%fd37, %fd35, %fd36;
	ld.global.u64 	%rd83, [temp_x2];
	cvta.to.global.u64 	%rd84, %rd83;
	add.s64 	%rd85, %rd84, %rd63;
	st.global.f64 	[%rd85+16], %fd37;
	ld.global.u64 	%rd86, [temp_x1];
	cvta.to.global.u64 	%rd87, %rd86;
	add.s64 	%rd88, %rd87, %rd63;
	ld.global.f64 	%fd38, [%rd88+24];
	ld.global.u64 	%rd89, [lambda];
	cvta.to.global.u64 	%rd90, %rd89;
	ld.global.f64 	%fd39, [%rd90];
	div.rn.f64 	%fd40, %fd38, %fd39;
	ld.global.u64 	%rd91, [temp_x2];
	cvta.to.global.u64 	%rd92, %rd91;
	add.s64 	%rd93, %rd92, %rd63;
	st.global.f64 	[%rd93+24], %fd40;
	add.s32 	%r117, %r117, 4;
	setp.eq.s32 	%p7, %r117, %r109;
	@%p7 bra 	$L__BB0_10;
	bra.uni 	$L__BB0_9;
$L__BB0_10:
	setp.eq.s32 	%p8, %r2, 0;
	@%p8 bra 	$L__BB0_13;
	mov.b32 	%r111, 0;
$L__BB0_12:
	.pragma "nounroll";
	ld.global.u64 	%rd94, [temp_x1];
	cvta.to.global.u64 	%rd95, %rd94;
	mul.wide.u32 	%rd96, %r109, 8;
	add.s64 	%rd97, %rd95, %rd96;
	ld.global.f64 	%fd41, [%rd97];
	ld.global.u64 	%rd98, [lambda];
	cvta.to.global.u64 	%rd99, %rd98;
	ld.global.f64 	%fd42, [%rd99];
	div.rn.f64 	%fd43, %fd41, %fd42;
	ld.global.u64 	%rd100, [temp_x2];
	cvta.to.global.u64 	%rd101, %rd100;
	add.s64 	%rd102, %rd101, %rd96;
	st.global.f64 	[%rd102], %fd43;
	add.s32 	%r109, %r109, 1;
	add.s32 	%r111, %r111, 1;
	setp.ne.s32 	%p9, %r111, %r2;
	@%p9 bra 	$L__BB0_12;
$L__BB0_13:
	and.b32  	%r17, %r1, 7;
	add.s32 	%r18, %r17, -1;
	and.b32  	%r19, %r1, 2147483640;
	and.b32  	%r20, %r1, 1;
	mov.b32 	%r112, 0;
$L__BB0_14:
	setp.lt.u32 	%p10, %r1, 8;
	ld.global.u64 	%rd103, [temp_x3];
	cvta.to.global.u64 	%rd104, %rd103;
	mul.wide.u32 	%rd105, %r112, 8;
	add.s64 	%rd106, %rd104, %rd105;
	mov.b64 	%rd107, 0;
	st.global.u64 	[%rd106], %rd107;
	mov.b32 	%r115, 0;
	@%p10 bra 	$L__BB0_17;
	mov.b32 	%r113, 0;
$L__BB0_16:
	.pragma "nounroll";
	ld.global.u64 	%rd108, [g];
	cvta.to.global.u64 	%rd109, %rd108;
	mul.wide.u32 	%rd110, %r113, 8;
	add.s64 	%rd111, %rd109, %rd110;
	ld.global.u64 	%rd112, [%rd111];
	cvta.to.global.u64 	%rd113, %rd112;
	add.s64 	%rd115, %rd113, %rd105;
	ld.global.f64 	%fd44, [%rd115];
	ld.global.u64 	%rd116, [temp_x2];
	cvta.to.global.u64 	%rd117, %rd116;
	add.s64 	%rd118, %rd117, %rd110;
	ld.global.f64 	%fd45, [%rd118];
	ld.global.u64 	%rd119, [temp_x3];
	cvta.to.global.u64 	%rd120, %rd119;
	add.s64 	%rd121, %rd120, %rd105;
	ld.global.f64 	%fd46, [%rd121];
	fma.rn.f64 	%fd47, %fd44, %fd45, %fd46;
	st.global.f64 	[%rd121], %fd47;
	ld.global.u64 	%rd122, [g];
	cvta.to.global.u64 	%rd123, %rd122;
	add.s64 	%rd124, %rd123, %rd110;
	ld.global.u64 	%rd125, [%rd124+8];
	cvta.to.global.u64 	%rd126, %rd125;
	add.s64 	%rd127, %rd126, %rd105;
	ld.global.f64 	%fd48, [%rd127];
	ld.global.u64 	%rd128, [temp_x2];
	cvta.to.global.u64 	%rd129, %rd128;
	add.s64 	%rd130, %rd129, %rd110;
	ld.global.f64 	%fd49, [%rd130+8];
	ld.global.u64 	%rd131, [temp_x3];
	cvta.to.global.u64 	%rd132, %rd131;
	add.s64 	%rd133, %rd132, %rd105;
	ld.global.f64 	%fd50, [%rd133];
	fma.rn.f64 	%fd51, %fd48, %fd49, %fd50;
	st.global.f64 	[%rd133], %fd51;
	ld.global.u64 	%rd134, [g];
	cvta.to.global.u64 	%rd135, %rd134;
	add.s64 	%rd136, %rd135, %rd110;
	ld.global.u64 	%rd137, [%rd136+16];
	cvta.to.global.u64 	%rd138, %rd137;
	add.s64 	%rd139, %rd138, %rd105;
	ld.global.f64 	%fd52, [%rd139];
	ld.global.u64 	%rd140, [temp_x2];
	cvta.to.global.u64 	%rd141, %rd140;
	add.s64 	%rd142, %rd141, %rd110;
	ld.global.f64 	%fd53, [%rd142+16];
	ld.global.u64 	%rd143, [temp_x3];
	cvta.to.global.u64 	%rd144, %rd143;
	add.s64 	%rd145, %rd144, %rd105;
	ld.global.f64 	%fd54, [%rd145];
	fma.rn.f64 	%fd55, %fd52, %fd53, %fd54;
	st.global.f64 	[%rd145], %fd55;
	ld.global.u64 	%rd146, [g];
	cvta.to.global.u64 	%rd147, %rd146;
	add.s64 	%rd148, %rd147, %rd110;
	ld.global.u64 	%rd149, [%rd148+24];
	cvta.to.global.u64 	%rd150, %rd149;
	add.s64 	%rd151, %rd150, %rd105;
	ld.global.f64 	%fd56, [%rd151];
	ld.global.u64 	%rd152, [temp_x2];
	cvta.to.global.u64 	%rd153, %rd152;
	add.s64 	%rd154, %rd153, %rd110;
	ld.global.f64 	%fd57, [%rd154+24];
	ld.global.u64 	%rd155, [temp_x3];
	cvta.to.global.u64 	%rd156, %rd155;
	add.s64 	%rd157, %rd156, %rd105;
	ld.global.f64 	%fd58, [%rd157];
	fma.rn.f64 	%fd59, %fd56, %fd57, %fd58;
	st.global.f64 	[%rd157], %fd59;
	ld.global.u64 	%rd158, [g];
	cvta.to.global.u64 	%rd159, %rd158;
	add.s64 	%rd160, %rd159, %rd110;
	ld.global.u64 	%rd161, [%rd160+32];
	cvta.to.global.u64 	%rd162, %rd161;
	add.s64 	%rd163, %rd162, %rd105;
	ld.global.f64 	%fd60, [%rd163];
	ld.global.u64 	%rd164, [temp_x2];
	cvta.to.global.u64 	%rd165, %rd164;
	add.s64 	%rd166, %rd165, %rd110;
	ld.global.f64 	%fd61, [%rd166+32];
	ld.global.u64 	%rd167, [temp_x3];
	cvta.to.global.u64 	%rd168, %rd167;
	add.s64 	%rd169, %rd168, %rd105;
	ld.global.f64 	%fd62, [%rd169];
	fma.rn.f64 	%fd63, %fd60, %fd61, %fd62;
	st.global.f64 	[%rd169], %fd63;
	ld.global.u64 	%rd170, [g];
	cvta.to.global.u64 	%rd171, %rd170;
	add.s64 	%rd172, %rd171, %rd110;
	ld.global.u64 	%rd173, [%rd172+40];
	cvta.to.global.u64 	%rd174, %rd173;
	add.s64 	%rd175, %rd174, %rd105;
	ld.global.f64 	%fd64, [%rd175];
	ld.global.u64 	%rd176, [temp_x2];
	cvta.to.global.u64 	%rd177, %rd176;
	add.s64 	%rd178, %rd177, %rd110;
	ld.global.f64 	%fd65, [%rd178+40];
	ld.global.u64 	%rd179, [temp_x3];
	cvta.to.global.u64 	%rd180, %rd179;
	add.s64 	%rd181, %rd180, %rd105;
	ld.global.f64 	%fd66, [%rd181];
	fma.rn.f64 	%fd67, %fd64, %fd65, %fd66;
	st.global.f64 	[%rd181], %fd67;
	ld.global.u64 	%rd182, [g];
	cvta.to.global.u64 	%rd183, %rd182;
	add.s64 	%rd184, %rd183, %rd110;
	ld.global.u64 	%rd185, [%rd184+48];
	cvta.to.global.u64 	%rd186, %rd185;
	add.s64 	%rd187, %rd186, %rd105;
	ld.global.f64 	%fd68, [%rd187];
	ld.global.u64 	%rd188, [temp_x2];
	cvta.to.global.u64 	%rd189, %rd188;
	add.s64 	%rd190, %rd189, %rd110;
	ld.global.f64 	%fd69, [%rd190+48];
	ld.global.u64 	%rd191, [temp_x3];
	cvta.to.global.u64 	%rd192, %rd191;
	add.s64 	%rd193, %rd192, %rd105;
	ld.global.f64 	%fd70, [%rd193];
	fma.rn.f64 	%fd71, %fd68, %fd69, %fd70;
	st.global.f64 	[%rd193], %fd71;
	ld.global.u64 	%rd194, [g];
	cvta.to.global.u64 	%rd195, %rd194;
	add.s64 	%rd196, %rd195, %rd110;
	ld.global.u64 	%rd197, [%rd196+56];
	cvta.to.global.u64 	%rd198, %rd197;
	add.s64 	%rd199, %rd198, %rd105;
	ld.global.f64 	%fd72, [%rd199];
	ld.global.u64 	%rd200, [temp_x2];
	cvta.to.global.u64 	%rd201, %rd200;
	add.s64 	%rd202, %rd201, %rd110;
	ld.global.f64 	%fd73, [%rd202+56];
	ld.global.u64 	%rd203, [temp_x3];
	cvta.to.global.u64 	%rd204, %rd203;
	add.s64 	%rd205, %rd204, %rd105;
	ld.global.f64 	%fd74, [%rd205];
	fma.rn.f64 	%fd75, %fd72, %fd73, %fd74;
	st.global.f64 	[%rd205], %fd75;
	add.s32 	%r113, %r113, 8;
	setp.ne.s32 	%p11, %r113, %r19;
	mov.u32 	%r115, %r19;
	@%p11 bra 	$L__BB0_16;
$L__BB0_17:
	setp.eq.s32 	%p12, %r17, 0;
	@%p12 bra 	$L__BB0_25;
	setp.lt.u32 	%p13, %r18, 3;
	@%p13 bra 	$L__BB0_20;
	ld.global.u64 	%rd206, [g];
	cvta.to.global.u64 	%rd207, %rd206;
	mul.wide.u32 	%rd208, %r115, 8;
	add.s64 	%rd209, %rd207, %rd208;
	ld.global.u64 	%rd210, [%rd209];
	cvta.to.global.u64 	%rd211, %rd210;
	add.s64 	%rd213, %rd211, %rd105;
	ld.global.f64 	%fd76, [%rd213];
	ld.global.u64 	%rd214, [temp_x2];
	cvta.to.global.u64 	%rd215, %rd214;
	add.s64 	%rd216, %rd215, %rd208;
	ld.global.f64 	%fd77, [%rd216];
	ld.global.u64 	%rd217, [temp_x3];
	cvta.to.global.u64 	%rd218, %rd217;
	add.s64 	%rd219, %rd218, %rd105;
	ld.global.f64 	%fd78, [%rd219];
	fma.rn.f64 	%fd79, %fd76, %fd77, %fd78;
	st.global.f64 	[%rd219], %fd79;
	ld.global.u64 	%rd220, [g];
	cvta.to.global.u64 	%rd221, %rd220;
	add.s64 	%rd222, %rd221, %rd208;
	ld.global.u64 	%rd223, [%rd222+8];
	cvta.to.global.u64 	%rd224, %rd223;
	add.s64 	%rd225, %rd224, %rd105;
	ld.global.f64 	%fd80, [%rd225];
	ld.global.u64 	%rd226, [temp_x2];
	cvta.to.global.u64 	%rd227, %rd226;
	add.s64 	%rd228, %rd227, %rd208;
	ld.global.f64 	%fd81, [%rd228+8];
	ld.global.u64 	%rd229, [temp_x3];
	cvta.to.global.u64 	%rd230, %rd229;
	add.s64 	%rd231, %rd230, %rd105;
	ld.global.f64 	%fd82, [%rd231];
	fma.rn.f64 	%fd83, %fd80, %fd81, %fd82;
	st.global.f64 	[%rd231], %fd83;
	ld.global.u64 	%rd232, [g];
	cvta.to.global.u64 	%rd233, %rd232;
	add.s64 	%rd234, %rd233, %rd208;
	ld.global.u64 	%rd235, [%rd234+16];
	cvta.to.global.u64 	%rd236, %rd235;
	add.s64 	%rd237, %rd236, %rd105;
	ld.global.f64 	%fd84, [%rd237];
	ld.global.u64 	%rd238, [temp_x2];
	cvta.to.global.u64 	%rd239, %rd238;
	add.s64 	%rd240, %rd239, %rd208;
	ld.global.f64 	%fd85, [%rd240+16];
	ld.global.u64 	%rd241, [temp_x3];
	cvta.to.global.u64 	%rd242, %rd241;
	add.s64 	%rd243, %rd242, %rd105;
	ld.global.f64 	%fd86, [%rd243];
	fma.rn.f64 	%fd87, %fd84, %fd85, %fd86;
	st.global.f64 	[%rd243], %fd87;
	ld.global.u64 	%rd244, [g];
	cvta.to.global.u64 	%rd245, %rd244;
	add.s64 	%rd246, %rd245, %rd208;
	ld.global.u64 	%rd247, [%rd246+24];
	cvta.to.global.u64 	%rd248, %rd247;
	add.s64 	%rd249, %rd248, %rd105;
	ld.global.f64 	%fd88, [%rd249];
	ld.global.u64 	%rd250, [temp_x2];
	cvta.to.global.u64 	%rd251, %rd250;
	add.s64 	%rd252, %rd251, %rd208;
	ld.global.f64 	%fd89, [%rd252+24];
	ld.global.u64 	%rd253, [temp_x3];
	cvta.to.global.u64 	%rd254, %rd253;
	add.s64 	%rd255, %rd254, %rd105;
	ld.global.f64 	%fd90, [%rd255];
	fma.rn.f64 	%fd91, %fd88, %fd89, %fd90;
	st.global.f64 	[%rd255], %fd91;
	add.s32 	%r115, %r115, 4;
$L__BB0_20:
	setp.eq.s32 	%p14, %r2, 0;
	@%p14 bra 	$L__BB0_25;
	setp.eq.s32 	%p15, %r2, 1;
	@%p15 bra 	$L__BB0_23;
	ld.global.u64 	%rd256, [g];
	cvta.to.global.u64 	%rd257, %rd256;
	mul.wide.u32 	%rd258, %r115, 8;
	add.s64 	%rd259, %rd257, %rd258;
	ld.global.u64 	%rd260, [%rd259];
	cvta.to.global.u64 	%rd261, %rd260;
	add.s64 	%rd263, %rd261, %rd105;
	ld.global.f64 	%fd92, [%rd263];
	ld.global.u64 	%rd264, [temp_x2];
	cvta.to.global.u64 	%rd265, %rd264;
	add.s64 	%rd266, %rd265, %rd258;
	ld.global.f64 	%fd93, [%rd266];
	ld.global.u64 	%rd267, [temp_x3];
	cvta.to.global.u64 	%rd268, %rd267;
	add.s64 	%rd269, %rd268, %rd105;
	ld.global.f64 	%fd94, [%rd269];
	fma.rn.f64 	%fd95, %fd92, %fd93, %fd94;
	st.global.f64 	[%rd269], %fd95;
	ld.global.u64 	%rd270, [g];
	cvta.to.global.u64 	%rd271, %rd270;
	add.s64 	%rd272, %rd271, %rd258;
	ld.global.u64 	%rd273, [%rd272+8];
	cvta.to.global.u64 	%rd274, %rd273;
	add.s64 	%rd275, %rd274, %rd105;
	ld.global.f64 	%fd96, [%rd275];
	ld.global.u64 	%rd276, [temp_x2];
	cvta.to.global.u64 	%rd277, %rd276;
	add.s64 	%rd278, %rd277, %rd258;
	ld.global.f64 	%fd97, [%rd278+8];
	ld.global.u64 	%rd279, [temp_x3];
	cvta.to.global.u64 	%rd280, %rd279;
	add.s64 	%rd281, %rd280, %rd105;
	ld.global.f64 	%fd98, [%rd281];
	fma.rn.f64 	%fd99, %fd96, %fd97, %fd98;
	st.global.f64 	[%rd281], %fd99;
	add.s32 	%r115, %r115, 2;
$L__BB0_23:
	setp.eq.s32 	%p16, %r20, 0;
	@%p16 bra 	$L__BB0_25;
	ld.global.u64 	%rd282, [g];
	cvta.to.global.u64 	%rd283, %rd282;
	mul.wide.u32 	%rd284, %r115, 8;
	add.s64 	%rd285, %rd283, %rd284;
	ld.global.u64 	%rd286, [%rd285];
	cvta.to.global.u64 	%rd287, %rd286;
	add.s64 	%rd289, %rd287, %rd105;
	ld.global.f64 	%fd100, [%rd289];
	ld.global.u64 	%rd290, [temp_x2];
	cvta.to.global.u64 	%rd291, %rd290;
	add.s64 	%rd292, %rd291, %rd284;
	ld.global.f64 	%fd101, [%rd292];
	ld.global.u64 	%rd293, [temp_x3];
	cvta.to.global.u64 	%rd294, %rd293;
	add.s64 	%rd295, %rd294, %rd105;
	ld.global.f64 	%fd102, [%rd295];
	fma.rn.f64 	%fd103, %fd100, %fd101, %fd102;
	st.global.f64 	[%rd295], %fd103;
$L__BB0_25:
	add.s32 	%r112, %r112, 1;
	setp.eq.s32 	%p17, %r112, %r1;
	@%p17 bra 	$L__BB0_26;
	bra.uni 	$L__BB0_14;
$L__BB0_26:
	and.b32  	%r94, %r1, 2147483640;
	neg.s32 	%r32, %r94;
	shl.b32 	%r33, %r1, 3;
	shl.b32 	%r34, %r1, 1;
	mul.lo.s32 	%r35, %r1, 3;
	shl.b32 	%r36, %r1, 2;
	mul.lo.s32 	%r37, %r1, 6;
	mul.lo.s32 	%r38, %r1, 7;
	mul.wide.u32 	%rd2, %r33, 8;
	mov.b32 	%r118, 0;
$L__BB0_27:
	add.s32 	%r96, %r1, -1;
	setp.lt.u32 	%p18, %r96, 7;
	ld.global.u64 	%rd296, [trans_x];
	cvta.to.global.u64 	%rd297, %rd296;
	mul.wide.u32 	%rd471, %r118, 8;
	add.s64 	%rd299, %rd297, %rd471;
	mov.b64 	%rd300, 0;
	st.global.u64 	[%rd299], %rd300;
	mov.b32 	%r128, 0;
	@%p18 bra 	$L__BB0_30;
	add.s32 	%r125, %r1, %r118;
	add.s32 	%r124, %r34, %r118;
	add.s32 	%r123, %r35, %r118;
	add.s32 	%r122, %r36, %r118;
	mad.lo.s32 	%r121, %r1, 5, %r118;
	add.s32 	%r120, %r37, %r118;
	add.s32 	%r119, %r38, %r118;
	mov.b64 	%rd472, 0;
	mov.u32 	%r126, %r32;
$L__BB0_29:
	.pragma "nounroll";
	ld.global.u64 	%rd302, [l_flat];
	cvta.to.global.u64 	%rd303, %rd302;
	add.s64 	%rd304, %rd303, %rd471;
	ld.global.f64 	%fd104, [%rd304];
	ld.global.u64 	%rd305, [temp_x3];
	cvta.to.global.u64 	%rd306, %rd305;
	add.s64 	%rd307, %rd306, %rd472;
	ld.global.f64 	%fd105, [%rd307];
	ld.global.u64 	%rd308, [trans_x];
	cvta.to.global.u64 	%rd309, %rd308;
	mul.wide.u32 	%rd310, %r118, 8;
	add.s64 	%rd311, %rd309, %rd310;
	ld.global.f64 	%fd106, [%rd311];
	fma.rn.f64 	%fd107, %fd104, %fd105, %fd106;
	st.global.f64 	[%rd311], %fd107;
	ld.global.u64 	%rd312, [l_flat];
	cvta.to.global.u64 	%rd313, %rd312;
	mul.wide.u32 	%rd314, %r125, 8;
	add.s64 	%rd315, %rd313, %rd314;
	ld.global.f64 	%fd108, [%rd315];
	ld.global.u64 	%rd316, [temp_x3];
	cvta.to.global.u64 	%rd317, %rd316;
	add.s64 	%rd318, %rd317, %rd472;
	ld.global.f64 	%fd109, [%rd318+8];
	ld.global.u64 	%rd319, [trans_x];
	cvta.to.global.u64 	%rd320, %rd319;
	add.s64 	%rd321, %rd320, %rd310;
	ld.global.f64 	%fd110, [%rd321];
	fma.rn.f64 	%fd111, %fd108, %fd109, %fd110;
	st.global.f64 	[%rd321], %fd111;
	ld.global.u64 	%rd322, [l_flat];
	cvta.to.global.u64 	%rd323, %rd322;
	mul.wide.u32 	%rd324, %r124, 8;
	add.s64 	%rd325, %rd323, %rd324;
	ld.global.f64 	%fd112, [%rd325];
	ld.global.u64 	%rd326, [temp_x3];
	cvta.to.global.u64 	%rd327, %rd326;
	add.s64 	%rd328, %rd327, %rd472;
	ld.global.f64 	%fd113, [%rd328+16];
	ld.global.u64 	%rd329, [trans_x];
	cvta.to.global.u64 	%rd330, %rd329;
	add.s64 	%rd331, %rd330, %rd310;
	ld.global.f64 	%fd114, [%rd331];
	fma.rn.f64 	%fd115, %fd112, %fd113, %fd114;
	st.global.f64 	[%rd331], %fd115;
	ld.global.u64 	%rd332, [l_flat];
	cvta.to.global.u64 	%rd333, %rd332;
	mul.wide.u32 	%rd334, %r123, 8;
	add.s64 	%rd335, %rd333, %rd334;
	ld.global.f64 	%fd116, [%rd335];
	ld.global.u64 	%rd336, [temp_x3];
	cvta.to.global.u64 	%rd337, %rd336;
	add.s64 	%rd338, %rd337, %rd472;
	ld.global.f64 	%fd117, [%rd338+24];
	ld.global.u64 	%rd339, [trans_x];
	cvta.to.global.u64 	%rd340, %rd339;
	add.s64 	%rd341, %rd340, %rd310;
	ld.global.f64 	%fd118, [%rd341];
	fma.rn.f64 	%fd119, %fd116, %fd117, %fd118;
	st.global.f64 	[%rd341], %fd119;
	ld.global.u64 	%rd342, [l_flat];
	cvta.to.global.u64 	%rd343, %rd342;
	mul.wide.u32 	%rd344, %r122, 8;
	add.s64 	%rd345, %rd343, %rd344;
	ld.global.f64 	%fd120, [%rd345];
	ld.global.u64 	%rd346, [temp_x3];
	cvta.to.global.u64 	%rd347, %rd346;
	add.s64 	%rd348, %rd347, %rd472;
	ld.global.f64 	%fd121, [%rd348+32];
	ld.global.u64 	%rd349, [trans_x];
	cvta.to.global.u64 	%rd350, %rd349;
	add.s64 	%rd351, %rd350, %rd310;
	ld.global.f64 	%fd122, [%rd351];
	fma.rn.f64 	%fd123, %fd120, %fd121, %fd122;
	st.global.f64 	[%rd351], %fd123;
	ld.global.u64 	%rd352, [l_flat];
	cvta.to.global.u64 	%rd353, %rd352;
	mul.wide.u32 	%rd354, %r121, 8;
	add.s64 	%rd355, %rd353, %rd354;
	ld.global.f64 	%fd124, [%rd355];
	ld.global.u64 	%rd356, [temp_x3];
	cvta.to.global.u64 	%rd357, %rd356;
	add.s64 	%rd358, %rd357, %rd472;
	ld.global.f64 	%fd125, [%rd358+40];
	ld.global.u64 	%rd359, [trans_x];
	cvta.to.global.u64 	%rd360, %rd359;
	add.s64 	%rd361, %rd360, %rd310;
	ld.global.f64 	%fd126, [%rd361];
	fma.rn.f64 	%fd127, %fd124, %fd125, %fd126;
	st.global.f64 	[%rd361], %fd127;
	ld.global.u64 	%rd362, [l_flat];
	cvta.to.global.u64 	%rd363, %rd362;
	mul.wide.u32 	%rd364, %r120, 8;
	add.s64 	%rd365, %rd363, %rd364;
	ld.global.f64 	%fd128, [%rd365];
	ld.global.u64 	%rd366, [temp_x3];
	cvta.to.global.u64 	%rd367, %rd366;
	add.s64 	%rd368, %rd367, %rd472;
	ld.global.f64 	%fd129, [%rd368+48];
	ld.global.u64 	%rd369, [trans_x];
	cvta.to.global.u64 	%rd370, %rd369;
	add.s64 	%rd371, %rd370, %rd310;
	ld.global.f64 	%fd130, [%rd371];
	fma.rn.f64 	%fd131, %fd128, %fd129, %fd130;
	st.global.f64 	[%rd371], %fd131;
	ld.global.u64 	%rd372, [l_flat];
	cvta.to.global.u64 	%rd373, %rd372;
	mul.wide.u32 	%rd374, %r119, 8;
	add.s64 	%rd375, %rd373, %rd374;
	ld.global.f64 	%fd132, [%rd375];
	ld.global.u64 	%rd376, [temp_x3];
	cvta.to.global.u64 	%rd377, %rd376;
	add.s64 	%rd378, %rd377, %rd472;
	ld.global.f64 	%fd133, [%rd378+56];
	ld.global.u64 	%rd379, [trans_x];
	cvta.to.global.u64 	%rd380, %rd379;
	add.s64 	%rd381, %rd380, %rd310;
	ld.global.f64 	%fd134, [%rd381];
	fma.rn.f64 	%fd135, %fd132, %fd133, %fd134;
	st.global.f64 	[%rd381], %fd135;
	add.s32 	%r126, %r126, 8;
	add.s64 	%rd472, %rd472, 64;
	add.s32 	%r125, %r125, %r33;
	add.s32 	%r124, %r124, %r33;
	add.s32 	%r123, %r123, %r33;
	add.s32 	%r122, %r122, %r33;
	add.s32 	%r121, %r121, %r33;
	add.s32 	%r120, %r120, %r33;
	add.s32 	%r119, %r119, %r33;
	add.s64 	%rd471, %rd471, %rd2;
	setp.ne.s32 	%p19, %r126, 0;
	mov.u32 	%r128, %r19;
	@%p19 bra 	$L__BB0_29;
$L__BB0_30:
	setp.eq.s32 	%p20, %r17, 0;
	@%p20 bra 	$L__BB0_38;
	setp.lt.u32 	%p21, %r18, 3;
	@%p21 bra 	$L__BB0_33;
	ld.global.u64 	%rd382, [l_flat];
	cvta.to.global.u64 	%rd383, %rd382;
	mad.lo.s32 	%r97, %r1, %r128, %r118;
	mul.wide.u32 	%rd384, %r97, 8;
	add.s64 	%rd385, %rd383, %rd384;
	ld.global.f64 	%fd136, [%rd385];
	ld.global.u64 	%rd386, [temp_x3];
	cvta.to.global.u64 	%rd387, %rd386;
	mul.wide.u32 	%rd388, %r128, 8;
	add.s64 	%rd389, %rd387, %rd388;
	ld.global.f64 	%fd137, [%rd389];
	ld.global.u64 	%rd390, [trans_x];
	cvta.to.global.u64 	%rd391, %rd390;
	mul.wide.u32 	%rd392, %r118, 8;
	add.s64 	%rd393, %rd391, %rd392;
	ld.global.f64 	%fd138, [%rd393];
	fma.rn.f64 	%fd139, %fd136, %fd137, %fd138;
	st.global.f64 	[%rd393], %fd139;
	ld.global.u64 	%rd394, [l_flat];
	cvta.to.global.u64 	%rd395, %rd394;
	add.s32 	%r98, %r97, %r1;
	mul.wide.u32 	%rd396, %r98, 8;
	add.s64 	%rd397, %rd395, %rd396;
	ld.global.f64 	%fd140, [%rd397];
	ld.global.u64 	%rd398, [temp_x3];
	cvta.to.global.u64 	%rd399, %rd398;
	add.s64 	%rd400, %rd399, %rd388;
	ld.global.f64 	%fd141, [%rd400+8];
	ld.global.u64 	%rd401, [trans_x];
	cvta.to.global.u64 	%rd402, %rd401;
	add.s64 	%rd403, %rd402, %rd392;
	ld.global.f64 	%fd142, [%rd403];
	fma.rn.f64 	%fd143, %fd140, %fd141, %fd142;
	st.global.f64 	[%rd403], %fd143;
	ld.global.u64 	%rd404, [l_flat];
	cvta.to.global.u64 	%rd405, %rd404;
	add.s32 	%r99, %r98, %r1;
	mul.wide.u32 	%rd406, %r99, 8;
	add.s64 	%rd407, %rd405, %rd406;
	ld.global.f64 	%fd144, [%rd407];
	ld.global.u64 	%rd408, [temp_x3];
	cvta.to.global.u64 	%rd409, %rd408;
	add.s64 	%rd410, %rd409, %rd388;
	ld.global.f64 	%fd145, [%rd410+16];
	ld.global.u64 	%rd411, [trans_x];
	cvta.to.global.u64 	%rd412, %rd411;
	add.s64 	%rd413, %rd412, %rd392;
	ld.global.f64 	%fd146, [%rd413];
	fma.rn.f64 	%fd147, %fd144, %fd145, %fd146;
	st.global.f64 	[%rd413], %fd147;
	ld.global.u64 	%rd414, [l_flat];
	cvta.to.global.u64 	%rd415, %rd414;
	add.s32 	%r100, %r99, %r1;
	mul.wide.u32 	%rd416, %r100, 8;
	add.s64 	%rd417, %rd415, %rd416;
	ld.global.f64 	%fd148, [%rd417];
	ld.global.u64 	%rd418, [temp_x3];
	cvta.to.global.u64 	%rd419, %rd418;
	add.s64 	%rd420, %rd419, %rd388;
	ld.global.f64 	%fd149, [%rd420+24];
	ld.global.u64 	%rd421, [trans_x];
	cvta.to.global.u64 	%rd422, %rd421;
	add.s64 	%rd423, %rd422, %rd392;
	ld.global.f64 	%fd150, [%rd423];
	fma.rn.f64 	%fd151, %fd148, %fd149, %fd150;
	st.global.f64 	[%rd423], %fd151;
	add.s32 	%r128, %r128, 4;
$L__BB0_33:
	setp.eq.s32 	%p22, %r2, 0;
	@%p22 bra 	$L__BB0_38;
	setp.eq.s32 	%p23, %r2, 1;
	@%p23 bra 	$L__BB0_36;
	ld.global.u64 	%rd424, [l_flat];
	cvta.to.global.u64 	%rd425, %rd424;
	mad.lo.s32 	%r101, %r1, %r128, %r118;
	mul.wide.u32 	%rd426, %r101, 8;
	add.s64 	%rd427, %rd425, %rd426;
	ld.global.f64 	%fd152, [%rd427];
	ld.global.u64 	%rd428, [temp_x3];
	cvta.to.global.u64 	%rd429, %rd428;
	mul.wide.u32 	%rd430, %r128, 8;
	add.s64 	%rd431, %rd429, %rd430;
	ld.global.f64 	%fd153, [%rd431];
	ld.global.u64 	%rd432, [trans_x];
	cvta.to.global.u64 	%rd433, %rd432;
	mul.wide.u32 	%rd434, %r118, 8;
	add.s64 	%rd435, %rd433, %rd434;
	ld.global.f64 	%fd154, [%rd435];
	fma.rn.f64 	%fd155, %fd152, %fd153, %fd154;
	st.global.f64 	[%rd435], %fd155;
	ld.global.u64 	%rd436, [l_flat];
	cvta.to.global.u64 	%rd437, %rd436;
	add.s32 	%r102, %r101, %r1;
	mul.wide.u32 	%rd438, %r102, 8;
	add.s64 	%rd439, %rd437, %rd438;
	ld.global.f64 	%fd156, [%rd439];
	ld.global.u64 	%rd440, [temp_x3];
	cvta.to.global.u64 	%rd441, %rd440;
	add.s64 	%rd442, %rd441, %rd430;
	ld.global.f64 	%fd157, [%rd442+8];
	ld.global.u64 	%rd443, [trans_x];
	cvta.to.global.u64 	%rd444, %rd443;
	add.s64 	%rd445, %rd444, %rd434;
	ld.global.f64 	%fd158, [%rd445];
	fma.rn.f64 	%fd159, %fd156, %fd157, %fd158;
	st.global.f64 	[%rd445], %fd159;
	add.s32 	%r128, %r128, 2;
$L__BB0_36:
	setp.eq.s32 	%p24, %r20, 0;
	@%p24 bra 	$L__BB0_38;
	ld.global.u64 	%rd446, [l_flat];
	cvta.to.global.u64 	%rd447, %rd446;
	mad.lo.s32 	%r103, %r1, %r128, %r118;
	mul.wide.u32 	%rd448, %r103, 8;
	add.s64 	%rd449, %rd447, %rd448;
	ld.global.f64 	%fd160, [%rd449];
	ld.global.u64 	%rd450, [temp_x3];
	cvta.to.global.u64 	%rd451, %rd450;
	mul.wide.u32 	%rd452, %r128, 8;
	add.s64 	%rd453, %rd451, %rd452;
	ld.global.f64 	%fd161, [%rd453];
	ld.global.u64 	%rd454, [trans_x];
	cvta.to.global.u64 	%rd455, %rd454;
	mul.wide.u32 	%rd456, %r118, 8;
	add.s64 	%rd457, %rd455, %rd456;
	ld.global.f64 	%fd162, [%rd457];
	fma.rn.f64 	%fd163, %fd160, %fd161, %fd162;
	st.global.f64 	[%rd457], %fd163;
$L__BB0_38:
	add.s32 	%r118, %r118, 1;
	setp.ne.s32 	%p25, %r118, %r1;
	@%p25 bra 	$L__BB0_27;
$L__BB0_39:
	setp.lt.s32 	%p26, %r1, 1;
	ld.global.u64 	%rd458, [trans_x];
	cvta.to.global.u64 	%rd8, %rd458;
	mov.f64 	%fd235, 0d0000000000000000;
	@%p26 bra 	$L__BB0_52;
	and.b32  	%r69, %r1, 15;
	setp.lt.u32 	%p27, %r1, 16;
	mov.b32 	%r132, 0;
	mov.f64 	%fd235, 0d0000000000000000;
	@%p27 bra 	$L__BB0_43;
	and.b32  	%r132, %r1, 2147483632;
	neg.s32 	%r130, %r132;
	add.s64 	%rd473, %rd8, 64;
	mov.f64 	%fd235, 0d0000000000000000;
$L__BB0_42:
	.pragma "nounroll";
	ld.global.f64 	%fd168, [%rd473+-64];
	fma.rn.f64 	%fd169, %fd168, %fd168, %fd235;
	ld.global.f64 	%fd170, [%rd473+-56];
	fma.rn.f64 	%fd171, %fd170, %fd170, %fd169;
	ld.global.f64 	%fd172, [%rd473+-48];
	fma.rn.f64 	%fd173, %fd172, %fd172, %fd171;
	ld.global.f64 	%fd174, [%rd473+-40];
	fma.rn.f64 	%fd175, %fd174, %fd174, %fd173;
	ld.global.f64 	%fd176, [%rd473+-32];
	fma.rn.f64 	%fd177, %fd176, %fd176, %fd175;
	ld.global.f64 	%fd178, [%rd473+-24];
	fma.rn.f64 	%fd179, %fd178, %fd178, %fd177;
	ld.global.f64 	%fd180, [%rd473+-16];
	fma.rn.f64 	%fd181, %fd180, %fd180, %fd179;
	ld.global.f64 	%fd182, [%rd473+-8];
	fma.rn.f64 	%fd183, %fd182, %fd182, %fd181;
	ld.global.f64 	%fd184, [%rd473];
	fma.rn.f64 	%fd185, %fd184, %fd184, %fd183;
	ld.global.f64 	%fd186, [%rd473+8];
	fma.rn.f64 	%fd187, %fd186, %fd186, %fd185;
	ld.global.f64 	%fd188, [%rd473+16];
	fma.rn.f64 	%fd189, %fd188, %fd188, %fd187;
	ld.global.f64 	%fd190, [%rd473+24];
	fma.rn.f64 	%fd191, %fd190, %fd190, %fd189;
	ld.global.f64 	%fd192, [%rd473+32];
	fma.rn.f64 	%fd193, %fd192, %fd192, %fd191;
	ld.global.f64 	%fd194, [%rd473+40];
	fma.rn.f64 	%fd195, %fd194, %fd194, %fd193;
	ld.global.f64 	%fd196, [%rd473+48];
	fma.rn.f64 	%fd197, %fd196, %fd196, %fd195;
	ld.global.f64 	%fd198, [%rd473+56];
	fma.rn.f64 	%fd235, %fd198, %fd198, %fd197;
	add.s32 	%r130, %r130, 16;
	add.s64 	%rd473, %rd473, 128;
	setp.ne.s32 	%p28, %r130, 0;
	@%p28 bra 	$L__BB0_42;
$L__BB0_43:
	setp.eq.s32 	%p29, %r69, 0;
	@%p29 bra 	$L__BB0_52;
	and.b32  	%r75, %r1, 7;
	setp.lt.u32 	%p30, %r69, 8;
	@%p30 bra 	$L__BB0_46;
	mul.wide.u32 	%rd459, %r132, 8;
	add.s64 	%rd460, %rd8, %rd459;
	ld.global.f64 	%fd200, [%rd460];
	fma.rn.f64 	%fd201, %fd200, %fd200, %fd235;
	ld.global.f64 	%fd202, [%rd460+8];
	fma.rn.f64 	%fd203, %fd202, %fd202, %fd201;
	ld.global.f64 	%fd204, [%rd460+16];
	fma.rn.f64 	%fd205, %fd204, %fd204, %fd203;
	ld.global.f64 	%fd206, [%rd460+24];
	fma.rn.f64 	%fd207, %fd206, %fd206, %fd205;
	ld.global.f64 	%fd208, [%rd460+32];
	fma.rn.f64 	%fd209, %fd208, %fd208, %fd207;
	ld.global.f64 	%fd210, [%rd460+40];
	fma.rn.f64 	%fd211, %fd210, %fd210, %fd209;
	ld.global.f64 	%fd212, [%rd460+48];
	fma.rn.f64 	%fd213, %fd212, %fd212, %fd211;
	ld.global.f64 	%fd214, [%rd460+56];
	fma.rn.f64 	%fd235, %fd214, %fd214, %fd213;
	add.s32 	%r132, %r132, 8;
$L__BB0_46:
	setp.eq.s32 	%p31, %r75, 0;
	@%p31 bra 	$L__BB0_52;
	and.b32  	%r78, %r1, 3;
	setp.lt.u32 	%p32, %r75, 4;
	@%p32 bra 	$L__BB0_49;
	mul.wide.u32 	%rd461, %r132, 8;
	add.s64 	%rd462, %rd8, %rd461;
	ld.global.f64 	%fd216, [%rd462];
	fma.rn.f64 	%fd217, %fd216, %fd216, %fd235;
	ld.global.f64 	%fd218, [%rd462+8];
	fma.rn.f64 	%fd219, %fd218, %fd218, %fd217;
	ld.global.f64 	%fd220, [%rd462+16];
	fma.rn.f64 	%fd221, %fd220, %fd220, %fd219;
	ld.global.f64 	%fd222, [%rd462+24];
	fma.rn.f64 	%fd235, %fd222, %fd222, %fd221;
	add.s32 	%r132, %r132, 4;
$L__BB0_49:
	setp.eq.s32 	%p33, %r78, 0;
	@%p33 bra 	$L__BB0_52;
	mul.wide.u32 	%rd463, %r132, 8;
	add.s64 	%rd474, %rd8, %rd463;
	neg.s32 	%r134, %r78;
$L__BB0_51:
	.pragma "nounroll";
	ld.global.f64 	%fd223, [%rd474];
	fma.rn.f64 	%fd235, %fd223, %fd223, %fd235;
	add.s64 	%rd474, %rd474, 8;
	add.s32 	%r134, %r134, 1;
	setp.ne.s32 	%p34, %r134, 0;
	@%p34 bra 	$L__BB0_51;
$L__BB0_52:
	cvta.to.global.u64 	%rd464, %rd15;
	ld.global.u64 	%rd465, [basic_f];
	cvta.to.global.u64 	%rd466, %rd465;
	st.global.f64 	[%rd466], %fd235;
	ld.global.u64 	%rd467, [basic_f];
	cvta.to.global.u64 	%rd468, %rd467;
	ld.global.f64 	%fd224, [%rd468];
	ld.global.u64 	%rd469, [bias];
	cvta.to.global.u64 	%rd470, %rd469;
	ld.global.f64 	%fd225, [%rd470];
	add.f64 	%fd226, %fd224, %fd225;
	st.global.f64 	[%rd464], %fd226;
	ret;

}
	// .globl	_Z1fPdS_
.visible .entry _Z1fPdS_(
	.param .u64 .ptr .align 1 _Z1fPdS__param_0,
	.param .u64 .ptr .align 1 _Z1fPdS__param_1
)
{
	.reg .pred 	%p<10>;
	.reg .b32 	%r<24>;
	.reg .b64 	%rd<20>;
	.reg .b64 	%fd<83>;

	ld.param.u64 	%rd9, [_Z1fPdS__param_0];
	ld.param.u64 	%rd8, [_Z1fPdS__param_1];
	cvta.to.global.u64 	%rd1, %rd9;
	ld.const.u32 	%r1, [nreal];
	setp.lt.s32 	%p1, %r1, 1;
	mov.f64 	%fd82, 0d0000000000000000;
	@%p1 bra 	$L__BB1_13;
	and.b32  	%r2, %r1, 15;
	setp.lt.u32 	%p2, %r1, 16;
	mov.b32 	%r21, 0;
	mov.f64 	%fd82, 0d0000000000000000;
	@%p2 bra 	$L__BB1_4;
	and.b32  	%r21, %r1, 2147483632;
	neg.s32 	%r19, %r21;
	add.s64 	%rd18, %rd1, 64;
	mov.f64 	%fd82, 0d0000000000000000;
$L__BB1_3:
	.pragma "nounroll";
	ld.global.f64 	%fd18, [%rd18+-64];
	fma.rn.f64 	%fd19, %fd18, %fd18, %fd82;
	ld.global.f64 	%fd20, [%rd18+-56];
	fma.rn.f64 	%fd21, %fd20, %fd20, %fd19;
	ld.global.f64 	%fd22, [%rd18+-48];
	fma.rn.f64 	%fd23, %fd22, %fd22, %fd21;
	ld.global.f64 	%fd24, [%rd18+-40];
	fma.rn.f64 	%fd25, %fd24, %fd24, %fd23;
	ld.global.f64 	%fd26, [%rd18+-32];
	fma.rn.f64 	%fd27, %fd26, %fd26, %fd25;
	ld.global.f64 	%fd28, [%rd18+-24];
	fma.rn.f64 	%fd29, %fd28, %fd28, %fd27;
	ld.global.f64 	%fd30, [%rd18+-16];
	fma.rn.f64 	%fd31, %fd30, %fd30, %fd29;
	ld.global.f64 	%fd32, [%rd18+-8];
	fma.rn.f64 	%fd33, %fd32, %fd32, %fd31;
	ld.global.f64 	%fd34, [%rd18];
	fma.rn.f64 	%fd35, %fd34, %fd34, %fd33;
	ld.global.f64 	%fd36, [%rd18+8];
	fma.rn.f64 	%fd37, %fd36, %fd36, %fd35;
	ld.global.f64 	%fd38, [%rd18+16];
	fma.rn.f64 	%fd39, %fd38, %fd38, %fd37;
	ld.global.f64 	%fd40, [%rd18+24];
	fma.rn.f64 	%fd41, %fd40, %fd40, %fd39;
	ld.global.f64 	%fd42, [%rd18+32];
	fma.rn.f64 	%fd43, %fd42, %fd42, %fd41;
	ld.global.f64 	%fd44, [%rd18+40];
	fma.rn.f64 	%fd45, %fd44, %fd44, %fd43;
	ld.global.f64 	%fd46, [%rd18+48];
	fma.rn.f64 	%fd47, %fd46, %fd46, %fd45;
	ld.global.f64 	%fd48, [%rd18+56];
	fma.rn.f64 	%fd82, %fd48, %fd48, %fd47;
	add.s32 	%r19, %r19, 16;
	add.s64 	%rd18, %rd18, 128;
	setp.ne.s32 	%p3, %r19, 0;
	@%p3 bra 	$L__BB1_3;
$L__BB1_4:
	setp.eq.s32 	%p4, %r2, 0;
	@%p4 bra 	$L__BB1_13;
	and.b32  	%r8, %r1, 7;
	setp.lt.u32 	%p5, %r2, 8;
	@%p5 bra 	$L__BB1_7;
	mul.wide.u32 	%rd10, %r21, 8;
	add.s64 	%rd11, %rd1, %rd10;
	ld.global.f64 	%fd50, [%rd11];
	fma.rn.f64 	%fd51, %fd50, %fd50, %fd82;
	ld.global.f64 	%fd52, [%rd11+8];
	fma.rn.f64 	%fd53, %fd52, %fd52, %fd51;
	ld.global.f64 	%fd54, [%rd11+16];
	fma.rn.f64 	%fd55, %fd54, %fd54, %fd53;
	ld.global.f64 	%fd56, [%rd11+24];
	fma.rn.f64 	%fd57, %fd56, %fd56, %fd55;
	ld.global.f64 	%fd58, [%rd11+32];
	fma.rn.f64 	%fd59, %fd58, %fd58, %fd57;
	ld.global.f64 	%fd60, [%rd11+40];
	fma.rn.f64 	%fd61, %fd60, %fd60, %fd59;
	ld.global.f64 	%fd62, [%rd11+48];
	fma.rn.f64 	%fd63, %fd62, %fd62, %fd61;
	ld.global.f64 	%fd64, [%rd11+56];
	fma.rn.f64 	%fd82, %fd64, %fd64, %fd63;
	add.s32 	%r21, %r21, 8;
$L__BB1_7:
	setp.eq.s32 	%p6, %r8, 0;
	@%p6 bra 	$L__BB1_13;
	and.b32  	%r11, %r1, 3;
	setp.lt.u32 	%p7, %r8, 4;
	@%p7 bra 	$L__BB1_10;
	mul.wide.u32 	%rd12, %r21, 8;
	add.s64 	%rd13, %rd1, %rd12;
	ld.global.f64 	%fd66, [%rd13];
	fma.rn.f64 	%fd67, %fd66, %fd66, %fd82;
	ld.global.f64 	%fd68, [%rd13+8];
	fma.rn.f64 	%fd69, %fd68, %fd68, %fd67;
	ld.global.f64 	%fd70, [%rd13+16];
	fma.rn.f64 	%fd71, %fd70, %fd70, %fd69;
	ld.global.f64 	%fd72, [%rd13+24];
	fma.rn.f64 	%fd82, %fd72, %fd72, %fd71;
	add.s32 	%r21, %r21, 4;
$L__BB1_10:
	setp.eq.s32 	%p8, %r11, 0;
	@%p8 bra 	$L__BB1_13;
	mul.wide.u32 	%rd14, %r21, 8;
	add.s64 	%rd19, %rd1, %rd14;
	neg.s32 	%r23, %r11;
$L__BB1_12:
	.pragma "nounroll";
	ld.global.f64 	%fd73, [%rd19];
	fma.rn.f64 	%fd82, %fd73, %fd73, %fd82;
	add.s64 	%rd19, %rd19, 8;
	add.s32 	%r23, %r23, 1;
	setp.ne.s32 	%p9, %r23, 0;
	@%p9 bra 	$L__BB1_12;
$L__BB1_13:
	cvta.to.global.u64 	%rd15, %rd8;
	mov.u32 	%r18, %tid.x;
	mul.wide.u32 	%rd16, %r18, 8;
	add.s64 	%rd17, %rd15, %rd16;
	st.global.f64 	[%rd17], %fd82;
	ret;

}
	// .globl	_Z4testPdS_S_S_
.visible .entry _Z4testPdS_S_S_(
	.param .u64 .ptr .align 1 _Z4testPdS_S_S__param_0,
	.param .u64 .ptr .align 1 _Z4testPdS_S_S__param_1,
	.param .u64 .ptr .align 1 _Z4testPdS_S_S__param_2,
	.param .u64 .ptr .align 1 _Z4testPdS_S_S__param_3
)
{
	.reg .pred 	%p<24>;
	.reg .b32 	%r<73>;
	.reg .b64 	%rd<288>;
	.reg .b64 	%fd<44>;

	ld.param.u64 	%rd13, [_Z4testPdS_S_S__param_0];
	ld.param.u64 	%rd14, [_Z4testPdS_S_S__param_1];
	ld.param.u64 	%rd15, [_Z4testPdS_S_S__param_2];
	ld.param.u64 	%rd16, [_Z4testPdS_S_S__param_3];
	cvta.to.global.u64 	%rd1, %rd14;
	cvta.to.global.u64 	%rd2, %rd15;
	cvta.to.global.u64 	%rd3, %rd16;
	cvta.to.global.u64 	%rd17, %rd13;
	ld.global.u64 	%rd18, [l_flat];
	cvta.to.global.u64 	%rd19, %rd18;
	ld.global.f64 	%fd1, [%rd19];
	st.global.f64 	[%rd17], %fd1;
	ld.global.f64 	%fd2, [C];
	st.global.f64 	[%rd17+8], %fd2;
	ld.global.u64 	%rd20, [trans_x];
	cvta.to.global.u64 	%rd21, %rd20;
	ld.global.f64 	%fd3, [%rd21];
	st.global.f64 	[%rd17+16], %fd3;
	ld.global.u64 	%rd22, [temp_x4];
	cvta.to.global.u64 	%rd23, %rd22;
	ld.global.f64 	%fd4, [%rd23+8];
	st.global.f64 	[%rd17+24], %fd4;
	ld.global.u64 	%rd24, [norm_x];
	cvta.to.global.u64 	%rd25, %rd24;
	ld.global.f64 	%fd5, [%rd25];
	st.global.f64 	[%rd17+32], %fd5;
	ld.global.u64 	%rd26, [norm_f];
	cvta.to.global.u64 	%rd27, %rd26;
	ld.global.f64 	%fd6, [%rd27];
	st.global.f64 	[%rd17+40], %fd6;
	ld.global.u64 	%rd28, [o];
	cvta.to.global.u64 	%rd29, %rd28;
	ld.global.u64 	%rd30, [%rd29+8];
	cvta.to.global.u64 	%rd31, %rd30;
	ld.global.f64 	%fd7, [%rd31];
	st.global.f64 	[%rd17+48], %fd7;
	ld.global.u64 	%rd32, [bias];
	cvta.to.global.u64 	%rd33, %rd32;
	ld.global.f64 	%fd8, [%rd33];
	st.global.f64 	[%rd17+56], %fd8;
	ld.const.u32 	%r1, [nfunc];
	ld.const.u32 	%r44, [nreal];
	min.s32 	%r45, %r1, %r44;
	setp.lt.s32 	%p1, %r45, 1;
	@%p1 bra 	$L__BB2_14;
	and.b32  	%r3, %r44, 7;
	add.s32 	%r4, %r3, -1;
	and.b32  	%r5, %r44, 3;
	and.b32  	%r6, %r44, 2147483640;
	and.b32  	%r7, %r44, 1;
	mov.b32 	%r60, 0;
$L__BB2_2:
	setp.lt.u32 	%p2, %r44, 8;
	mul.lo.s32 	%r9, %r44, %r60;
	mov.b32 	%r63, 0;
	@%p2 bra 	$L__BB2_5;
	mov.b32 	%r61, 0;
$L__BB2_4:
	.pragma "nounroll";
	ld.global.u64 	%rd34, [o];
	cvta.to.global.u64 	%rd35, %rd34;
	mul.wide.u32 	%rd36, %r60, 8;
	add.s64 	%rd37, %rd35, %rd36;
	ld.global.u64 	%rd38, [%rd37];
	cvta.to.global.u64 	%rd39, %rd38;
	mul.wide.u32 	%rd40, %r61, 8;
	add.s64 	%rd41, %rd39, %rd40;
	ld.global.f64 	%fd9, [%rd41];
	add.s32 	%r49, %r9, %r61;
	mul.wide.u32 	%rd42, %r49, 8;
	add.s64 	%rd43, %rd1, %rd42;
	st.global.f64 	[%rd43], %fd9;
	ld.global.u64 	%rd44, [o];
	cvta.to.global.u64 	%rd45, %rd44;
	add.s64 	%rd46, %rd45, %rd36;
	ld.global.u64 	%rd47, [%rd46];
	cvta.to.global.u64 	%rd48, %rd47;
	add.s64 	%rd49, %rd48, %rd40;
	ld.global.f64 	%fd10, [%rd49+8];
	st.global.f64 	[%rd43+8], %fd10;
	ld.global.u64 	%rd50, [o];
	cvta.to.global.u64 	%rd51, %rd50;
	add.s64 	%rd52, %rd51, %rd36;
	ld.global.u64 	%rd53, [%rd52];
	cvta.to.global.u64 	%rd54, %rd53;
	add.s64 	%rd55, %rd54, %rd40;
	ld.global.f64 	%fd11, [%rd55+16];
	st.global.f64 	[%rd43+16], %fd11;
	ld.global.u64 	%rd56, [o];
	cvta.to.global.u64 	%rd57, %rd56;
	add.s64 	%rd58, %rd57, %rd36;
	ld.global.u64 	%rd59, [%rd58];
	cvta.to.global.u64 	%rd60, %rd59;
	add.s64 	%rd61, %rd60, %rd40;
	ld.global.f64 	%fd12, [%rd61+24];
	st.global.f64 	[%rd43+24], %fd12;
	ld.global.u64 	%rd62, [o];
	cvta.to.global.u64 	%rd63, %rd62;
	add.s64 	%rd64, %rd63, %rd36;
	ld.global.u64 	%rd65, [%rd64];
	cvta.to.global.u64 	%rd66, %rd65;
	add.s64 	%rd67, %rd66, %rd40;
	ld.global.f64 	%fd13, [%rd67+32];
	st.global.f64 	[%rd43+32], %fd13;
	ld.global.u64 	%rd68, [o];
	cvta.to.global.u64 	%rd69, %rd68;
	add.s64 	%rd70, %rd69, %rd36;
	ld.global.u64 	%rd71, [%rd70];
	cvta.to.global.u64 	%rd72, %rd71;
	add.s64 	%rd73, %rd72, %rd40;
	ld.global.f64 	%fd14, [%rd73+40];
	st.global.f64 	[%rd43+40], %fd14;
	ld.global.u64 	%rd74, [o];
	cvta.to.global.u64 	%rd75, %rd74;
	add.s64 	%rd76, %rd75, %rd36;
	ld.global.u64 	%rd77, [%rd76];
	cvta.to.global.u64 	%rd78, %rd77;
	add.s64 	%rd79, %rd78, %rd40;
	ld.global.f64 	%fd15, [%rd79+48];
	st.global.f64 	[%rd43+48], %fd15;
	ld.global.u64 	%rd80, [o];
	cvta.to.global.u64 	%rd81, %rd80;
	add.s64 	%rd82, %rd81, %rd36;
	ld.global.u64 	%rd83, [%rd82];
	cvta.to.global.u64 	%rd84, %rd83;
	add.s64 	%rd85, %rd84, %rd40;
	ld.global.f64 	%fd16, [%rd85+56];
	st.global.f64 	[%rd43+56], %fd16;
	add.s32 	%r61, %r61, 8;
	setp.ne.s32 	%p3, %r61, %r6;
	mov.u32 	%r63, %r6;
	@%p3 bra 	$L__BB2_4;
$L__BB2_5:
	setp.eq.s32 	%p4, %r3, 0;
	@%p4 bra 	$L__BB2_13;
	setp.lt.u32 	%p5, %r4, 3;
	@%p5 bra 	$L__BB2_8;
	ld.global.u64 	%rd86, [o];
	cvta.to.global.u64 	%rd87, %rd86;
	mul.wide.u32 	%rd88, %r60, 8;
	add.s64 	%rd89, %rd87, %rd88;
	ld.global.u64 	%rd90, [%rd89];
	cvta.to.global.u64 	%rd91, %rd90;
	cvt.u64.u32 	%rd92, %r63;
	mul.wide.u32 	%rd93, %r63, 8;
	add.s64 	%rd94, %rd91, %rd93;
	ld.global.f64 	%fd17, [%rd94];
	add.s32 	%r50, %r9, %r63;
	mul.wide.u32 	%rd95, %r50, 8;
	add.s64 	%rd96, %rd1, %rd95;
	st.global.f64 	[%rd96], %fd17;
	ld.global.u64 	%rd97, [o];
	cvta.to.global.u64 	%rd98, %rd97;
	add.s64 	%rd99, %rd98, %rd88;
	ld.global.u64 	%rd100, [%rd99];
	cvta.to.global.u64 	%rd101, %rd100;
	add.s64 	%rd102, %rd101, %rd93;
	ld.global.f64 	%fd18, [%rd102+8];
	cvt.u64.u32 	%rd103, %r9;
	add.s64 	%rd104, %rd103, %rd92;
	shl.b64 	%rd105, %rd104, 3;
	add.s64 	%rd106, %rd1, %rd105;
	st.global.f64 	[%rd106+8], %fd18;
	ld.global.u64 	%rd107, [o];
	cvta.to.global.u64 	%rd108, %rd107;
	add.s64 	%rd109, %rd108, %rd88;
	ld.global.u64 	%rd110, [%rd109];
	cvta.to.global.u64 	%rd111, %rd110;
	add.s64 	%rd112, %rd111, %rd93;
	ld.global.f64 	%fd19, [%rd112+16];
	st.global.f64 	[%rd106+16], %fd19;
	ld.global.u64 	%rd113, [o];
	cvta.to.global.u64 	%rd114, %rd113;
	add.s64 	%rd115, %rd114, %rd88;
	ld.global.u64 	%rd116, [%rd115];
	cvta.to.global.u64 	%rd117, %rd116;
	add.s64 	%rd118, %rd117, %rd93;
	ld.global.f64 	%fd20, [%rd118+24];
	st.global.f64 	[%rd106+24], %fd20;
	add.s32 	%r63, %r63, 4;
$L__BB2_8:
	setp.eq.s32 	%p6, %r5, 0;
	@%p6 bra 	$L__BB2_13;
	setp.eq.s32 	%p7, %r5, 1;
	@%p7 bra 	$L__BB2_11;
	ld.global.u64 	%rd119, [o];
	cvta.to.global.u64 	%rd120, %rd119;
	mul.wide.u32 	%rd121, %r60, 8;
	add.s64 	%rd122, %rd120, %rd121;
	ld.global.u64 	%rd123, [%rd122];
	cvta.to.global.u64 	%rd124, %rd123;
	cvt.u64.u32 	%rd125, %r63;
	mul.wide.u32 	%rd126, %r63, 8;
	add.s64 	%rd127, %rd124, %rd126;
	ld.global.f64 	%fd21, [%rd127];
	add.s32 	%r51, %r9, %r63;
	mul.wide.u32 	%rd128, %r51, 8;
	add.s64 	%rd129, %rd1, %rd128;
	st.global.f64 	[%rd129], %fd21;
	ld.global.u64 	%rd130, [o];
	cvta.to.global.u64 	%rd131, %rd130;
	add.s64 	%rd132, %rd131, %rd121;
	ld.global.u64 	%rd133, [%rd132];
	cvta.to.global.u64 	%rd134, %rd133;
	add.s64 	%rd135, %rd134, %rd126;
	ld.global.f64 	%fd22, [%rd135+8];
	cvt.u64.u32 	%rd136, %r9;
	add.s64 	%rd137, %rd136, %rd125;
	shl.b64 	%rd138, %rd137, 3;
	add.s64 	%rd139, %rd1, %rd138;
	st.global.f64 	[%rd139+8], %fd22;
	add.s32 	%r63, %r63, 2;
$L__BB2_11:
	setp.eq.s32 	%p8, %r7, 0;
	@%p8 bra 	$L__BB2_13;
	ld.global.u64 	%rd140, [o];
	cvta.to.global.u64 	%rd141, %rd140;
	mul.wide.u32 	%rd142, %r60, 8;
	add.s64 	%rd143, %rd141, %rd142;
	ld.global.u64 	%rd144, [%rd143];
	cvta.to.global.u64 	%rd145, %rd144;
	mul.wide.u32 	%rd146, %r63, 8;
	add.s64 	%rd147, %rd145, %rd146;
	ld.global.f64 	%fd23, [%rd147];
	add.s32 	%r52, %r9, %r63;
	mul.wide.u32 	%rd148, %r52, 8;
	add.s64 	%rd149, %rd1, %rd148;
	st.global.f64 	[%rd149], %fd23;
$L__BB2_13:
	add.s32 	%r60, %r60, 1;
	setp.ne.s32 	%p9, %r60, %r1;
	@%p9 bra 	$L__BB2_2;
$L__BB2_14:
	setp.lt.s32 	%p10, %r44, 1;
	@%p10 bra 	$L__BB2_28;
	and.b32  	%r18, %r44, 7;
	add.s32 	%r19, %r18, -1;
	and.b32  	%r20, %r44, 3;
	and.b32  	%r21, %r44, 2147483640;
	and.b32  	%r22, %r44, 1;
	neg.s32 	%r23, %r21;
	mov.b32 	%r65, 0;
$L__BB2_16:
	setp.lt.u32 	%p11, %r44, 8;
	mul.lo.s32 	%r25, %r44, %r65;
	mov.b32 	%r68, 0;
	@%p11 bra 	$L__BB2_19;
	mul.wide.u32 	%rd151, %r25, 8;
	add.s64 	%rd4, %rd2, %rd151;
	mov.b64 	%rd285, 0;
	mov.u32 	%r66, %r23;
$L__BB2_18:
	.pragma "nounroll";
	ld.global.u64 	%rd152, [g];
	cvta.to.global.u64 	%rd153, %rd152;
	mul.wide.u32 	%rd154, %r65, 8;
	add.s64 	%rd155, %rd153, %rd154;
	ld.global.u64 	%rd156, [%rd155];
	cvta.to.global.u64 	%rd157, %rd156;
	add.s64 	%rd158, %rd157, %rd285;
	ld.global.f64 	%fd24, [%rd158];
	add.s64 	%rd159, %rd4, %rd285;
	st.global.f64 	[%rd159], %fd24;
	ld.global.u64 	%rd160, [g];
	cvta.to.global.u64 	%rd161, %rd160;
	add.s64 	%rd162, %rd161, %rd154;
	ld.global.u64 	%rd163, [%rd162];
	cvta.to.global.u64 	%rd164, %rd163;
	add.s64 	%rd165, %rd164, %rd285;
	ld.global.f64 	%fd25, [%rd165+8];
	st.global.f64 	[%rd159+8], %fd25;
	ld.global.u64 	%rd166, [g];
	cvta.to.global.u64 	%rd167, %rd166;
	add.s64 	%rd168, %rd167, %rd154;
	ld.global.u64 	%rd169, [%rd168];
	cvta.to.global.u64 	%rd170, %rd169;
	add.s64 	%rd171, %rd170, %rd285;
	ld.global.f64 	%fd26, [%rd171+16];
	st.global.f64 	[%rd159+16], %fd26;
	ld.global.u64 	%rd172, [g];
	cvta.to.global.u64 	%rd173, %rd172;
	add.s64 	%rd174, %rd173, %rd154;
	ld.global.u64 	%rd175, [%rd174];
	cvta.to.global.u64 	%rd176, %rd175;
	add.s64 	%rd177, %rd176, %rd285;
	ld.global.f64 	%fd27, [%rd177+24];
	st.global.f64 	[%rd159+24], %fd27;
	ld.global.u64 	%rd178, [g];
	cvta.to.global.u64 	%rd179, %rd178;
	add.s64 	%rd180, %rd179, %rd154;
	ld.global.u64 	%rd181, [%rd180];
	cvta.to.global.u64 	%rd182, %rd181;
	add.s64 	%rd183, %rd182, %rd285;
	ld.global.f64 	%fd28, [%rd183+32];
	st.global.f64 	[%rd159+32], %fd28;
	ld.global.u64 	%rd184, [g];
	cvta.to.global.u64 	%rd185, %rd184;
	add.s64 	%rd186, %rd185, %rd154;
	ld.global.u64 	%rd187, [%rd186];
	cvta.to.global.u64 	%rd188, %rd187;
	add.s64 	%rd189, %rd188, %rd285;
	ld.global.f64 	%fd29, [%rd189+40];
	st.global.f64 	[%rd159+40], %fd29;
	ld.global.u64 	%rd190, [g];
	cvta.to.global.u64 	%rd191, %rd190;
	add.s64 	%rd192, %rd191, %rd154;
	ld.global.u64 	%rd193, [%rd192];
	cvta.to.global.u64 	%rd194, %rd193;
	add.s64 	%rd195, %rd194, %rd285;
	ld.global.f64 	%fd30, [%rd195+48];
	st.global.f64 	[%rd159+48], %fd30;
	ld.global.u64 	%rd196, [g];
	cvta.to.global.u64 	%rd197, %rd196;
	add.s64 	%rd198, %rd197, %rd154;
	ld.global.u64 	%rd199, [%rd198];
	cvta.to.global.u64 	%rd200, %rd199;
	add.s64 	%rd201, %rd200, %rd285;
	ld.global.f64 	%fd31, [%rd201+56];
	st.global.f64 	[%rd159+56], %fd31;
	add.s32 	%r66, %r66, 8;
	add.s64 	%rd285, %rd285, 64;
	setp.ne.s32 	%p12, %r66, 0;
	mov.u32 	%r68, %r21;
	@%p12 bra 	$L__BB2_18;
$L__BB2_19:
	setp.eq.s32 	%p13, %r18, 0;
	@%p13 bra 	$L__BB2_27;
	setp.lt.u32 	%p14, %r19, 3;
	@%p14 bra 	$L__BB2_22;
	ld.global.u64 	%rd202, [g];
	cvta.to.global.u64 	%rd203, %rd202;
	mul.wide.u32 	%rd204, %r65, 8;
	add.s64 	%rd205, %rd203, %rd204;
	ld.global.u64 	%rd206, [%rd205];
	cvta.to.global.u64 	%rd207, %rd206;
	cvt.u64.u32 	%rd208, %r68;
	mul.wide.u32 	%rd209, %r68, 8;
	add.s64 	%rd210, %rd207, %rd209;
	ld.global.f64 	%fd32, [%rd210];
	add.s32 	%r55, %r25, %r68;
	mul.wide.u32 	%rd211, %r55, 8;
	add.s64 	%rd212, %rd2, %rd211;
	st.global.f64 	[%rd212], %fd32;
	ld.global.u64 	%rd213, [g];
	cvta.to.global.u64 	%rd214, %rd213;
	add.s64 	%rd215, %rd214, %rd204;
	ld.global.u64 	%rd216, [%rd215];
	cvta.to.global.u64 	%rd217, %rd216;
	add.s64 	%rd218, %rd217, %rd209;
	ld.global.f64 	%fd33, [%rd218+8];
	cvt.u64.u32 	%rd219, %r25;
	add.s64 	%rd220, %rd219, %rd208;
	shl.b64 	%rd221, %rd220, 3;
	add.s64 	%rd222, %rd2, %rd221;
	st.global.f64 	[%rd222+8], %fd33;
	ld.global.u64 	%rd223, [g];
	cvta.to.global.u64 	%rd224, %rd223;
	add.s64 	%rd225, %rd224, %rd204;
	ld.global.u64 	%rd226, [%rd225];
	cvta.to.global.u64 	%rd227, %rd226;
	add.s64 	%rd228, %rd227, %rd209;
	ld.global.f64 	%fd34, [%rd228+16];
	st.global.f64 	[%rd222+16], %fd34;
	ld.global.u64 	%rd229, [g];
	cvta.to.global.u64 	%rd230, %rd229;
	add.s64 	%rd231, %rd230, %rd204;
	ld.global.u64 	%rd232, [%rd231];
	cvta.to.global.u64 	%rd233, %rd232;
	add.s64 	%rd234, %rd233, %rd209;
	ld.global.f64 	%fd35, [%rd234+24];
	st.global.f64 	[%rd222+24], %fd35;
	add.s32 	%r68, %r68, 4;
$L__BB2_22:
	setp.eq.s32 	%p15, %r20, 0;
	@%p15 bra 	$L__BB2_27;
	setp.eq.s32 	%p16, %r20, 1;
	@%p16 bra 	$L__BB2_25;
	ld.global.u64 	%rd235, [g];
	cvta.to.global.u64 	%rd236, %rd235;
	mul.wide.u32 	%rd237, %r65, 8;
	add.s64 	%rd238, %rd236, %rd237;
	ld.global.u64 	%rd239, [%rd238];
	cvta.to.global.u64 	%rd240, %rd239;
	cvt.u64.u32 	%rd241, %r68;
	mul.wide.u32 	%rd242, %r68, 8;
	add.s64 	%rd243, %rd240, %rd242;
	ld.global.f64 	%fd36, [%rd243];
	add.s32 	%r56, %r25, %r68;
	mul.wide.u32 	%rd244, %r56, 8;
	add.s64 	%rd245, %rd2, %rd244;
	st.global.f64 	[%rd245], %fd36;
	ld.global.u64 	%rd246, [g];
	cvta.to.global.u64 	%rd247, %rd246;
	add.s64 	%rd248, %rd247, %rd237;
	ld.global.u64 	%rd249, [%rd248];
	cvta.to.global.u64 	%rd250, %rd249;
	add.s64 	%rd251, %rd250, %rd242;
	ld.global.f64 	%fd37, [%rd251+8];
	cvt.u64.u32 	%rd252, %r25;
	add.s64 	%rd253, %rd252, %rd241;
	shl.b64 	%rd254, %rd253, 3;
	add.s64 	%rd255, %rd2, %rd254;
	st.global.f64 	[%rd255+8], %fd37;
	add.s32 	%r68, %r68, 2;
$L__BB2_25:
	setp.eq.s32 	%p17, %r22, 0;
	@%p17 bra 	$L__BB2_27;
	ld.global.u64 	%rd256, [g];
	cvta.to.global.u64 	%rd257, %rd256;
	mul.wide.u32 	%rd258, %r65, 8;
	add.s64 	%rd259, %rd257, %rd258;
	ld.global.u64 	%rd260, [%rd259];
	cvta.to.global.u64 	%rd261, %rd260;
	mul.wide.u32 	%rd262, %r68, 8;
	add.s64 	%rd263, %rd261, %rd262;
	ld.global.f64 	%fd38, [%rd263];
	add.s32 	%r57, %r25, %r68;
	mul.wide.u32 	%rd264, %r57, 8;
	add.s64 	%rd265, %rd2, %rd264;
	st.global.f64 	[%rd265], %fd38;
$L__BB2_27:
	add.s32 	%r65, %r65, 1;
	setp.ne.s32 	%p18, %r65, %r44;
	@%p18 bra 	$L__BB2_16;
$L__BB2_28:
	mov.b64 	%rd266, 4623507967449235456;
	st.global.u64 	[%rd3], %rd266;
	mul.lo.s32 	%r58, %r44, %r1;
	mul.lo.s32 	%r34, %r58, %r44;
	setp.lt.s32 	%p19, %r34, 1;
	@%p19 bra 	$L__BB2_35;
	and.b32  	%r35, %r34, 3;
	setp.lt.u32 	%p20, %r34, 4;
	mov.b32 	%r71, 0;
	@%p20 bra 	$L__BB2_32;
	and.b32  	%r71, %r34, 2147483644;
	neg.s32 	%r70, %r71;
	add.s64 	%rd7, %rd3, 24;
	mov.b64 	%rd286, 0;
$L__BB2_31:
	ld.global.u64 	%rd268, [l_flat];
	cvta.to.global.u64 	%rd269, %rd268;
	add.s64 	%rd270, %rd269, %rd286;
	ld.global.f64 	%fd39, [%rd270];
	add.s64 	%rd271, %rd7, %rd286;
	st.global.f64 	[%rd271+-24], %fd39;
	ld.global.u64 	%rd272, [l_flat];
	cvta.to.global.u64 	%rd273, %rd272;
	add.s64 	%rd274, %rd273, %rd286;
	ld.global.f64 	%fd40, [%rd274+8];
	st.global.f64 	[%rd271+-16], %fd40;
	ld.global.u64 	%rd275, [l_flat];
	cvta.to.global.u64 	%rd276, %rd275;
	add.s64 	%rd277, %rd276, %rd286;
	ld.global.f64 	%fd41, [%rd277+16];
	st.global.f64 	[%rd271+-8], %fd41;
	ld.global.u64 	%rd278, [l_flat];
	cvta.to.global.u64 	%rd279, %rd278;
	add.s64 	%rd280, %rd279, %rd286;
	ld.global.f64 	%fd42, [%rd280+24];
	st.global.f64 	[%rd271], %fd42;
	add.s32 	%r70, %r70, 4;
	add.s64 	%rd286, %rd286, 32;
	setp.ne.s32 	%p21, %r70, 0;
	@%p21 bra 	$L__BB2_31;
$L__BB2_32:
	setp.eq.s32 	%p22, %r35, 0;
	@%p22 bra 	$L__BB2_35;
	mul.wide.u32 	%rd287, %r71, 8;
	neg.s32 	%r72, %r35;
$L__BB2_34:
	.pragma "nounroll";
	ld.global.u64 	%rd281, [l_flat];
	cvta.to.global.u64 	%rd282, %rd281;
	add.s64 	%rd283, %rd282, %rd287;
	ld.global.f64 	%fd43, [%rd283];
	add.s64 	%rd284, %rd3, %rd287;
	st.global.f64 	[%rd284], %fd43;
	add.s64 	%rd287, %rd287, 8;
	add.s32 	%r72, %r72, 1;
	setp.ne.s32 	%p23, %r72, 0;
	@%p23 bra 	$L__BB2_34;
$L__BB2_35:
	ret;

}


// ===== COMPILED SASS (sm_100) =====

	.target	sm_100

	.elftype	@"ET_EXEC"


//--------------------- .note.nv.tkinfo           --------------------------
	.section	.note.nv.tkinfo,"",@"SHT_NOTE"
	.sectionflags	@"SHF_NOTE_NV_TKINFO"
	.tkinfo
        /*0018*/ 	.word	0x00000002
        /*0030*/ 	.string	""
        /*0030*/ 	.string	"ptxas"
        /*0030*/ 	.string	"Cuda compilation tools, release 13.0, V13.0.88"
        /*0030*/ 	.string	"Build cuda_13.0.r13.0/compiler.36424714_0"
        /*0030*/ 	.string	"-arch sm_100 -m 64 "



//--------------------- .note.nv.cuinfo           --------------------------
	.section	.note.nv.cuinfo,"",@"SHT_NOTE"
	.sectionflags	@"SHF_NOTE_NV_CUINFO"
        /*0018*/ 	.short	0x0002
        /*001a*/ 	.short	0x0064
        /*001c*/ 	.short	0x0082
	.zero		2


//--------------------- .nv.info                  --------------------------
	.section	.nv.info,"",@"SHT_CUDA_INFO"
	.align	4


	//----- nvinfo : EIATTR_REGCOUNT
	.align		4
        /*0000*/ 	.byte	0x04, 0x2f
        /*0002*/ 	.short	(.L_22 - .L_21)
	.align		4
.L_21:
        /*0004*/ 	.word	index@(_Z19calc_benchmark_funcPdS_)
        /*0008*/ 	.word	0x00000028


	//----- nvinfo : EIATTR_FRAME_SIZE
	.align		4
.L_22:
        /*000c*/ 	.byte	0x04, 0x11
        /*000e*/ 	.short	(.L_24 - .L_23)
	.align		4
.L_23:
        /*0010*/ 	.word	index@($__internal_0_$__cuda_sm20_div_rn_f64_full)
        /*0014*/ 	.word	0x00000000


	//----- nvinfo : EIATTR_FRAME_SIZE
	.align		4
.L_24:
        /*0018*/ 	.byte	0x04, 0x11
        /*001a*/ 	.short	(.L_26 - .L_25)
	.align		4
.L_25:
        /*001c*/ 	.word	index@(_Z19calc_benchmark_funcPdS_)
        /*0020*/ 	.word	0x00000000


	//----- nvinfo : EIATTR_REGCOUNT
	.align		4
.L_26:
        /*0024*/ 	.byte	0x04, 0x2f
        /*0026*/ 	.short	(.L_28 - .L_27)
	.align		4
.L_27:
        /*0028*/ 	.word	index@(_Z1fPdS_)
        /*002c*/ 	.word	0x0000001c


	//----- nvinfo : EIATTR_FRAME_SIZE
	.align		4
.L_28:
        /*0030*/ 	.byte	0x04, 0x11
        /*0032*/ 	.short	(.L_30 - .L_29)
	.align		4
.L_29:
        /*0034*/ 	.word	index@(_Z1fPdS_)
        /*0038*/ 	.word	0x00000000


	//----- nvinfo : EIATTR_REGCOUNT
	.align		4
.L_30:
        /*003c*/ 	.byte	0x04, 0x2f
        /*003e*/ 	.short	(.L_32 - .L_31)
	.align		4
.L_31:
        /*0040*/ 	.word	index@(_Z4testPdS_S_S_)
        /*0044*/ 	.word	0x00000016


	//----- nvinfo : EIATTR_FRAME_SIZE
	.align		4
.L_32:
        /*0048*/ 	.byte	0x04, 0x11
        /*004a*/ 	.short	(.L_34 - .L_33)
	.align		4
.L_33:
        /*004c*/ 	.word	index@(_Z4testPdS_S_S_)
        /*0050*/ 	.word	0x00000000


	//----- nvinfo : EIATTR_MIN_STACK_SIZE
	.align		4
.L_34:
        /*0054*/ 	.byte	0x04, 0x12
        /*0056*/ 	.short	(.L_36 - .L_35)
	.align		4
.L_35:
        /*0058*/ 	.word	index@(_Z4testPdS_S_S_)
        /*005c*/ 	.word	0x00000000


	//----- nvinfo : EIATTR_MIN_STACK_SIZE
	.align		4
.L_36:
        /*0060*/ 	.byte	0x04, 0x12
        /*0062*/ 	.short	(.L_38 - .L_37)
	.align		4
.L_37:
        /*0064*/ 	.word	index@(_Z1fPdS_)
        /*0068*/ 	.word	0x00000000


	//----- nvinfo : EIATTR_MIN_STACK_SIZE
	.align		4
.L_38:
        /*006c*/ 	.byte	0x04, 0x12
        /*006e*/ 	.short	(.L_40 - .L_39)
	.align		4
.L_39:
        /*0070*/ 	.word	index@(_Z19calc_benchmark_funcPdS_)
        /*0074*/ 	.word	0x00000000
.L_40:


//--------------------- .nv.compat                --------------------------
	.section	.nv.compat,"",@"SHT_CUDA_COMPAT_INFO"
	.align	4
        /*0000*/ 	.byte	0x02, 0x09, 0x00, 0x00, 0x02, 0x02, 0x01, 0x00, 0x02, 0x05, 0x05, 0x00, 0x03, 0x07, 0x01, 0x01
        /*0010*/ 	.byte	0x02, 0x03, 0x00, 0x00, 0x02, 0x06, 0x01, 0x00, 0x04, 0x0b, 0x08, 0x00, 0x01, 0x00, 0x00, 0x00
        /*0020*/ 	.byte	0x00, 0x00, 0x00, 0x00


//--------------------- .nv.info._Z4testPdS_S_S_  --------------------------
	.section	.nv.info._Z4testPdS_S_S_,"",@"SHT_CUDA_INFO"
	.sectionflags	@""
	.align	4


	//----- nvinfo : EIATTR_CUDA_API_VERSION
	.align		4
        /*0000*/ 	.byte	0x04, 0x37
        /*0002*/ 	.short	(.L_42 - .L_41)
.L_41:
        /*0004*/ 	.word	0x00000082


	//----- nvinfo : EIATTR_KPARAM_INFO
	.align		4
.L_42:
        /*0008*/ 	.byte	0x04, 0x17
        /*000a*/ 	.short	(.L_44 - .L_43)
.L_43:
        /*000c*/ 	.word	0x00000000
        /*0010*/ 	.short	0x0003
        /*0012*/ 	.short	0x0018
        /*0014*/ 	.byte	0x00, 0xf5, 0x21, 0x00


	//----- nvinfo : EIATTR_KPARAM_INFO
	.align		4
.L_44:
        /*0018*/ 	.byte	0x04, 0x17
        /*001a*/ 	.short	(.L_46 - .L_45)
.L_45:
        /*001c*/ 	.word	0x00000000
        /*0020*/ 	.short	0x0002
        /*0022*/ 	.short	0x0010
        /*0024*/ 	.byte	0x00, 0xf5, 0x21, 0x00


	//----- nvinfo : EIATTR_KPARAM_INFO
	.align		4
.L_46:
        /*0028*/ 	.byte	0x04, 0x17
        /*002a*/ 	.short	(.L_48 - .L_47)
.L_47:
        /*002c*/ 	.word	0x00000000
        /*0030*/ 	.short	0x0001
        /*0032*/ 	.short	0x0008
        /*0034*/ 	.byte	0x00, 0xf5, 0x21, 0x00


	//----- nvinfo : EIATTR_KPARAM_INFO
	.align		4
.L_48:
        /*0038*/ 	.byte	0x04, 0x17
        /*003a*/ 	.short	(.L_50 - .L_49)
.L_49:
        /*003c*/ 	.word	0x00000000
        /*0040*/ 	.short	0x0000
        /*0042*/ 	.short	0x0000
        /*0044*/ 	.byte	0x00, 0xf5, 0x21, 0x00


	//----- nvinfo : EIATTR_SPARSE_MMA_MASK
	.align		4
.L_50:
        /*0048*/ 	.byte	0x03, 0x50
        /*004a*/ 	.short	0x0000


	//----- nvinfo : EIATTR_MAXREG_COUNT
	.align		4
        /*004c*/ 	.byte	0x03, 0x1b
        /*004e*/ 	.short	0x00ff


	//----- nvinfo : EIATTR_MERCURY_ISA_VERSION
	.align		4
        /*0050*/ 	.byte	0x03, 0x5f
        /*0052*/ 	.short	0x0101


	//----- nvinfo : EIATTR_VRC_CTA_INIT_COUNT
	.align		4
        /*0054*/ 	.byte	0x02, 0x4a
	.zero		1
	.zero		1


	//----- nvinfo : EIATTR_EXIT_INSTR_OFFSETS
	.align		4
        /*0058*/ 	.byte	0x04, 0x1c
        /*005a*/ 	.short	(.L_52 - .L_51)


	//   ....[0]....
.L_51:
        /*005c*/ 	.word	0x00001650


	//   ....[1]....
        /*0060*/ 	.word	0x00002270


	//   ....[2]....
        /*0064*/ 	.word	0x000023a0


	//----- nvinfo : EIATTR_CBANK_PARAM_SIZE
	.align		4
.L_52:
        /*0068*/ 	.byte	0x03, 0x19
        /*006a*/ 	.short	0x0020


	//----- nvinfo : EIATTR_PARAM_CBANK
	.align		4
        /*006c*/ 	.byte	0x04, 0x0a
        /*006e*/ 	.short	(.L_54 - .L_53)
	.align		4
.L_53:
        /*0070*/ 	.word	index@(.nv.constant0._Z4testPdS_S_S_)
        /*0074*/ 	.short	0x0380
        /*0076*/ 	.short	0x0020


	//----- nvinfo : EIATTR_SW_WAR
	.align		4
.L_54:
        /*0078*/ 	.byte	0x04, 0x36
        /*007a*/ 	.short	(.L_56 - .L_55)
.L_55:
        /*007c*/ 	.word	0x00000008
.L_56:


//--------------------- .nv.info._Z1fPdS_         --------------------------
	.section	.nv.info._Z1fPdS_,"",@"SHT_CUDA_INFO"
	.sectionflags	@""
	.align	4


	//----- nvinfo : EIATTR_CUDA_API_VERSION
	.align		4
        /*0000*/ 	.byte	0x04, 0x37
        /*0002*/ 	.short	(.L_58 - .L_57)
.L_57:
        /*0004*/ 	.word	0x00000082


	//----- nvinfo : EIATTR_KPARAM_INFO
	.align		4
.L_58:
        /*0008*/ 	.byte	0x04, 0x17
        /*000a*/ 	.short	(.L_60 - .L_59)
.L_59:
        /*000c*/ 	.word	0x00000000
        /*0010*/ 	.short	0x0001
        /*0012*/ 	.short	0x0008
        /*0014*/ 	.byte	0x00, 0xf5, 0x21, 0x00


	//----- nvinfo : EIATTR_KPARAM_INFO
	.align		4
.L_60:
        /*0018*/ 	.byte	0x04, 0x17
        /*001a*/ 	.short	(.L_62 - .L_61)
.L_61:
        /*001c*/ 	.word	0x00000000
        /*0020*/ 	.short	0x0000
        /*0022*/ 	.short	0x0000
        /*0024*/ 	.byte	0x00, 0xf5, 0x21, 0x00


	//----- nvinfo : EIATTR_SPARSE_MMA_MASK
	.align		4
.L_62:
        /*0028*/ 	.byte	0x03, 0x50
        /*002a*/ 	.short	0x0000


	//----- nvinfo : EIATTR_MAXREG_COUNT
	.align		4
        /*002c*/ 	.byte	0x03, 0x1b
        /*002e*/ 	.short	0x00ff


	//----- nvinfo : EIATTR_MERCURY_ISA_VERSION
	.align		4
        /*0030*/ 	.byte	0x03, 0x5f
        /*0032*/ 	.short	0x0101


	//----- nvinfo : EIATTR_VRC_CTA_INIT_COUNT
	.align		4
        /*0034*/ 	.byte	0x02, 0x4a
	.zero		1
	.zero		1


	//----- nvinfo : EIATTR_EXIT_INSTR_OFFSETS
	.align		4
        /*0038*/ 	.byte	0x04, 0x1c
        /*003a*/ 	.short	(.L_64 - .L_63)


	//   ....[0]....
.L_63:
        /*003c*/ 	.word	0x00000750


	//----- nvinfo : EIATTR_CBANK_PARAM_SIZE
	.align		4
.L_64:
        /*0040*/ 	.byte	0x03, 0x19
        /*0042*/ 	.short	0x0010


	//----- nvinfo : EIATTR_PARAM_CBANK
	.align		4
        /*0044*/ 	.byte	0x04, 0x0a
        /*0046*/ 	.short	(.L_66 - .L_65)
	.align		4
.L_65:
        /*0048*/ 	.word	index@(.nv.constant0._Z1fPdS_)
        /*004c*/ 	.short	0x0380
        /*004e*/ 	.short	0x0010


	//----- nvinfo : EIATTR_SW_WAR
	.align		4
.L_66:
        /*0050*/ 	.byte	0x04, 0x36
        /*0052*/ 	.short	(.L_68 - .L_67)
.L_67:
        /*0054*/ 	.word	0x00000008
.L_68:


//--------------------- .nv.info._Z19calc_benchmark_funcPdS_ --------------------------
	.section	.nv.info._Z19calc_benchmark_funcPdS_,"",@"SHT_CUDA_INFO"
	.sectionflags	@""
	.align	4


	//----- nvinfo : EIATTR_CUDA_API_VERSION
	.align		4
        /*0000*/ 	.byte	0x04, 0x37
        /*0002*/ 	.short	(.L_70 - .L_69)
.L_69:
        /*0004*/ 	.word	0x00000082


	//----- nvinfo : EIATTR_KPARAM_INFO
	.align		4
.L_70:
        /*0008*/ 	.byte	0x04, 0x17
        /*000a*/ 	.short	(.L_72 - .L_71)
.L_71:
        /*000c*/ 	.word	0x00000000
        /*0010*/ 	.short	0x0001
        /*0012*/ 	.short	0x0008
        /*0014*/ 	.byte	0x00, 0xf5, 0x21, 0x00


	//----- nvinfo : EIATTR_KPARAM_INFO
	.align		4
.L_72:
        /*0018*/ 	.byte	0x04, 0x17
        /*001a*/ 	.short	(.L_74 - .L_73)
.L_73:
        /*001c*/ 	.word	0x00000000
        /*0020*/ 	.short	0x0000
        /*0022*/ 	.short	0x0000
        /*0024*/ 	.byte	0x00, 0xf5, 0x21, 0x00


	//----- nvinfo : EIATTR_SPARSE_MMA_MASK
	.align		4
.L_74:
        /*0028*/ 	.byte	0x03, 0x50
        /*002a*/ 	.short	0x0000


	//----- nvinfo : EIATTR_MAXREG_COUNT
	.align		4
        /*002c*/ 	.byte	0x03, 0x1b
        /*002e*/ 	.short	0x00ff


	//----- nvinfo : EIATTR_MERCURY_ISA_VERSION
	.align		4
        /*0030*/ 	.byte	0x03, 0x5f
        /*0032*/ 	.short	0x0101


	//----- nvinfo : EIATTR_VRC_CTA_INIT_COUNT
	.align		4
        /*0034*/ 	.byte	0x02, 0x4a
	.zero		1
	.zero		1


	//----- nvinfo : EIATTR_EXIT_INSTR_OFFSETS
	.align		4
        /*0038*/ 	.byte	0x04, 0x1c
        /*003a*/ 	.short	(.L_76 - .L_75)


	//   ....[0]....
.L_75:
        /*003c*/ 	.word	0x000033c0


	//----- nvinfo : EIATTR_CRS_STACK_SIZE
	.align		4
.L_76:
        /*0040*/ 	.byte	0x04, 0x1e
        /*0042*/ 	.short	(.L_78 - .L_77)
.L_77:
        /*0044*/ 	.word	0x00000000


	//----- nvinfo : EIATTR_CBANK_PARAM_SIZE
	.align		4
.L_78:
        /*0048*/ 	.byte	0x03, 0x19
        /*004a*/ 	.short	0x0010


	//----- nvinfo : EIATTR_PARAM_CBANK
	.align		4
        /*004c*/ 	.byte	0x04, 0x0a
        /*004e*/ 	.short	(.L_80 - .L_79)
	.align		4
.L_79:
        /*0050*/ 	.word	index@(.nv.constant0._Z19calc_benchmark_funcPdS_)
        /*0054*/ 	.short	0x0380
        /*0056*/ 	.short	0x0010


	//----- nvinfo : EIATTR_SW_WAR
	.align		4
.L_80:
        /*0058*/ 	.byte	0x04, 0x36
        /*005a*/ 	.short	(.L_82 - .L_81)
.L_81:
        /*005c*/ 	.word	0x00000008
.L_82:


//--------------------- .nv.callgraph             --------------------------
	.section	.nv.callgraph,"",@"SHT_CUDA_CALLGRAPH"
	.align	4
	.sectionentsize	8
	.align		4
        /*0000*/ 	.word	0x00000000
	.align		4
        /*0004*/ 	.word	0xffffffff
	.align		4
        /*0008*/ 	.word	0x00000000
	.align		4
        /*000c*/ 	.word	0xfffffffe
	.align		4
        /*0010*/ 	.word	0x00000000
	.align		4
        /*0014*/ 	.word	0xfffffffd
	.align		4
        /*0018*/ 	.word	0x00000000
	.align		4
        /*001c*/ 	.word	0xfffffffc


//--------------------- .nv.constant3             --------------------------
	.section	.nv.constant3,"a",@progbits
	.align	4
.nv.constant3:
	.type		nreal,@object
	.size		nreal,(nfunc - nreal)
nreal:
	.zero		4
	.type		nfunc,@object
	.size		nfunc,(.L_1 - nfunc)
nfunc:
	.zero		4
.L_1:


//--------------------- .nv.constant4             --------------------------
	.section	.nv.constant4,"a",@progbits
	.align	8
	.align		8
.nv.constant4:
        /*0000*/ 	.dword	ROB
	.align		8
        /*0008*/ 	.dword	C
	.align		8
        /*0010*/ 	.dword	global_bias
	.align		8
        /*0018*/ 	.dword	trans_x
	.align		8
        /*0020*/ 	.dword	temp_x1
	.align		8
        /*0028*/ 	.dword	temp_x2
	.align		8
        /*0030*/ 	.dword	temp_x3
	.align		8
        /*0038*/ 	.dword	temp_x4
	.align		8
        /*0040*/ 	.dword	norm_x
	.align		8
        /*0048*/ 	.dword	basic_f
	.align		8
        /*0050*/ 	.dword	weight
	.align		8
        /*0058*/ 	.dword	sigma
	.align		8
        /*0060*/ 	.dword	lambda
	.align		8
        /*0068*/ 	.dword	bias
	.align		8
        /*0070*/ 	.dword	norm_f
	.align		8
        /*0078*/ 	.dword	o
	.align		8
        /*0080*/ 	.dword	g
	.align		8
        /*0088*/ 	.dword	l
	.align		8
        /*0090*/ 	.dword	l_flat


//--------------------- .text._Z4testPdS_S_S_     --------------------------
	.section	.text._Z4testPdS_S_S_,"ax",@progbits
	.align	128
        .global         _Z4testPdS_S_S_
        .type           _Z4testPdS_S_S_,@function
        .size           _Z4testPdS_S_S_,(.L_x_68 - _Z4testPdS_S_S_)
        .other          _Z4testPdS_S_S_,@"STO_CUDA_ENTRY STV_DEFAULT"
_Z4testPdS_S_S_:
.text._Z4testPdS_S_S_:
[----:B------:R-:W-:Y:S08]  /*0000*/  LDC R1, c[0x0][0x37c] ;  /* 0x0000df00ff017b82 */ /* 0x000ff00000000800 */
[----:B------:R-:W0:Y:S01]  /*0010*/  LDC.64 R4, c[0x4][0x90] ;  /* 0x01002400ff047b82 */ /* 0x000e220000000a00 */
[----:B------:R-:W0:Y:S01]  /*0020*/  LDCU.64 UR10, c[0x0][0x358] ;  /* 0x00006b00ff0a77ac */ /* 0x000e220008000a00 */
[----:B------:R-:W1:Y:S01]  /*0030*/  LDCU.64 UR8, c[0x3][URZ] ;  /* 0x00c00000ff0877ac */ /* 0x000e620008000a00 */
[----:B0-----:R-:W2:Y:S05]  /*0040*/  LDG.E.64 R4, desc[UR10][R4.64] ;  /* 0x0000000a04047981 */ /* 0x001eaa000c1e1b00 */
[----:B------:R-:W0:Y:S08]  /*0050*/  LDC.64 R2, c[0x0][0x380] ;  /* 0x0000e000ff027b82 */ /* 0x000e300000000a00 */
[----:B------:R-:W3:Y:S01]  /*0060*/  LDC.64 R8, c[0x4][0x8] ;  /* 0x01000200ff087b82 */ /* 0x000ee20000000a00 */
[----:B--2---:R-:W0:Y:S07]  /*0070*/  LDG.E.64 R6, desc[UR10][R4.64] ;  /* 0x0000000a04067981 */ /* 0x004e2e000c1e1b00 */
[----:B------:R-:W2:Y:S01]  /*0080*/  LDC.64 R10, c[0x4][0x18] ;  /* 0x01000600ff0a7b82 */ /* 0x000ea20000000a00 */
[----:B0-----:R-:W-:Y:S04]  /*0090*/  STG.E.64 desc[UR10][R2.64], R6 ;  /* 0x0000000602007986 */ /* 0x001fe8000c101b0a */
[----:B---3--:R-:W3:Y:S04]  /*00a0*/  LDG.E.64 R8, desc[UR10][R8.64] ;  /* 0x0000000a08087981 */ /* 0x008ee8000c1e1b00 */
[----:B---3--:R0:W-:Y:S04]  /*00b0*/  STG.E.64 desc[UR10][R2.64+0x8], R8 ;  /* 0x0000080802007986 */ /* 0x0081e8000c101b0a */
[----:B--2---:R-:W2:Y:S01]  /*00c0*/  LDG.E.64 R10, desc[UR10][R10.64] ;  /* 0x0000000a0a0a7981 */ /* 0x004ea2000c1e1b00 */
[----:B------:R-:W3:Y:S03]  /*00d0*/  LDC.64 R14, c[0x4][0x38] ;  /* 0x01000e00ff0e7b82 */ /* 0x000ee60000000a00 */
[----:B--2---:R-:W2:Y:S04]  /*00e0*/  LDG.E.64 R12, desc[UR10][R10.64] ;  /* 0x0000000a0a0c7981 */ /* 0x004ea8000c1e1b00 */
[----:B--2---:R2:W-:Y:S04]  /*00f0*/  STG.E.64 desc[UR10][R2.64+0x10], R12 ;  /* 0x0000100c02007986 */ /* 0x0045e8000c101b0a */
[----:B---3--:R-:W3:Y:S01]  /*0100*/  LDG.E.64 R14, desc[UR10][R14.64] ;  /* 0x0000000a0e0e7981 */ /* 0x008ee2000c1e1b00 */
[----:B------:R-:W4:Y:S03]  /*0110*/  LDC.64 R16, c[0x4][0x40] ;  /* 0x01001000ff107b82 */ /* 0x000f260000000a00 */
[----:B---3--:R-:W3:Y:S04]  /*0120*/  LDG.E.64 R4, desc[UR10][R14.64+0x8] ;  /* 0x0000080a0e047981 */ /* 0x008ee8000c1e1b00 */
[----:B---3--:R3:W-:Y:S04]  /*0130*/  STG.E.64 desc[UR10][R2.64+0x18], R4 ;  /* 0x0000180402007986 */ /* 0x0087e8000c101b0a */
[----:B----4-:R-:W4:Y:S01]  /*0140*/  LDG.E.64 R16, desc[UR10][R16.64] ;  /* 0x0000000a10107981 */ /* 0x010f22000c1e1b00 */
[----:B0-----:R-:W0:Y:S03]  /*0150*/  LDC.64 R8, c[0x4][0x70] ;  /* 0x01001c00ff087b82 */ /* 0x001e260000000a00 */
[----:B----4-:R-:W4:Y:S04]  /*0160*/  LDG.E.64 R6, desc[UR10][R16.64] ;  /* 0x0000000a10067981 */ /* 0x010f28000c1e1b00 */
[----:B----4-:R4:W-:Y:S04]  /*0170*/  STG.E.64 desc[UR10][R2.64+0x20], R6 ;  /* 0x0000200602007986 */ /* 0x0109e8000c101b0a */
[----:B0-----:R-:W5:Y:S01]  /*0180*/  LDG.E.64 R8, desc[UR10][R8.64] ;  /* 0x0000000a08087981 */ /* 0x001f62000c1e1b00 */
[----:B--2---:R-:W0:Y:S03]  /*0190*/  LDC.64 R12, c[0x4][0x78] ;  /* 0x01001e00ff0c7b82 */ /* 0x004e260000000a00 */
[----:B-----5:R-:W2:Y:S04]  /*01a0*/  LDG.E.64 R10, desc[UR10][R8.64] ;  /* 0x0000000a080a7981 */ /* 0x020ea8000c1e1b00 */
[----:B--2---:R2:W-:Y:S04]  /*01b0*/  STG.E.64 desc[UR10][R2.64+0x28], R10 ;  /* 0x0000280a02007986 */ /* 0x0045e8000c101b0a */
[----:B0-----:R-:W5:Y:S04]  /*01c0*/  LDG.E.64 R12, desc[UR10][R12.64] ;  /* 0x0000000a0c0c7981 */ /* 0x001f68000c1e1b00 */
[----:B-----5:R-:W5:Y:S01]  /*01d0*/  LDG.E.64 R14, desc[UR10][R12.64+0x8] ;  /* 0x0000080a0c0e7981 */ /* 0x020f62000c1e1b00 */
[----:B---3--:R-:W0:Y:S03]  /*01e0*/  LDC.64 R4, c[0x4][0x68] ;  /* 0x01001a00ff047b82 */ /* 0x008e260000000a00 */
[----:B-----5:R-:W3:Y:S04]  /*01f0*/  LDG.E.64 R14, desc[UR10][R14.64] ;  /* 0x0000000a0e0e7981 */ /* 0x020ee8000c1e1b00 */
[----:B---3--:R2:W-:Y:S04]  /*0200*/  STG.E.64 desc[UR10][R2.64+0x30], R14 ;  /* 0x0000300e02007986 */ /* 0x0085e8000c101b0a */
[----:B0-----:R-:W4:Y:S04]  /*0210*/  LDG.E.64 R4, desc[UR10][R4.64] ;  /* 0x0000000a04047981 */ /* 0x001f28000c1e1b00 */
[----:B----4-:R-:W3:Y:S01]  /*0220*/  LDG.E.64 R6, desc[UR10][R4.64] ;  /* 0x0000000a04067981 */ /* 0x010ee2000c1e1b00 */
[----:B-1----:R-:W-:-:S04]  /*0230*/  UISETP.LT.AND UP0, UPT, UR9, UR8, UPT ;  /* 0x000000080900728c */ /* 0x002fc8000bf01270 */
[----:B------:R-:W-:-:S04]  /*0240*/  USEL UR4, UR9, UR8, UP0 ;  /* 0x0000000809047287 */ /* 0x000fc80008000000 */
[----:B------:R-:W-:Y:S01]  /*0250*/  UISETP.GE.AND UP0, UPT, UR4, 0x1, UPT ;  /* 0x000000010400788c */ /* 0x000fe2000bf06270 */
[----:B---3--:R2:W-:Y:S08]  /*0260*/  STG.E.64 desc[UR10][R2.64+0x38], R6 ;  /* 0x0000380602007986 */ /* 0x0085f0000c101b0a */
[----:B------:R-:W-:Y:S05]  /*0270*/  BRA.U !UP0, `(.L_x_0) ;  /* 0x00000009084c7547 */ /* 0x000fea000b800000 */
[----:B------:R-:W-:Y:S01]  /*0280*/  ULOP3.LUT UR5, UR8, 0x7, URZ, 0xc0, !UPT ;  /* 0x0000000708057892 */ /* 0x000fe2000f8ec0ff */
[----:B------:R-:W-:Y:S01]  /*0290*/  IMAD.MOV.U32 R0, RZ, RZ, RZ ;  /* 0x000000ffff007224 */ /* 0x000fe200078e00ff */
[----:B------:R-:W-:Y:S02]  /*02a0*/  ULOP3.LUT UR7, UR8, 0x3, URZ, 0xc0, !UPT ;  /* 0x0000000308077892 */ /* 0x000fe4000f8ec0ff */
[----:B------:R-:W-:Y:S02]  /*02b0*/  UIADD3 UR6, UPT, UPT, UR5, -0x1, URZ ;  /* 0xffffffff05067890 */ /* 0x000fe4000fffe0ff */
[----:B------:R-:W-:Y:S02]  /*02c0*/  ULOP3.LUT UR4, UR8, 0x7ffffff8, URZ, 0xc0, !UPT ;  /* 0x7ffffff808047892 */ /* 0x000fe4000f8ec0ff */
[----:B------:R-:W-:-:S11]  /*02d0*/  UISETP.GE.U32.AND UP0, UPT, UR6, 0x3, UPT ;  /* 0x000000030600788c */ /* 0x000fd6000bf06070 */
.L_x_6:
[----:B0-----:R-:W0:Y:S01]  /*02e0*/  LDCU UR8, c[0x3][URZ] ;  /* 0x00c00000ff0877ac */ /* 0x001e220008000800 */
[----:B--23--:R-:W-:Y:S01]  /*02f0*/  IMAD.MOV.U32 R3, RZ, RZ, RZ ;  /* 0x000000ffff037224 */ /* 0x00cfe200078e00ff */
[----:B0-----:R-:W-:Y:S02]  /*0300*/  UISETP.GE.U32.AND UP1, UPT, UR8, 0x8, UPT ;  /* 0x000000080800788c */ /* 0x001fe4000bf26070 */
[----:B------:R-:W-:-:S07]  /*0310*/  IMAD R2, R0, UR8, RZ ;  /* 0x0000000800027c24 */ /* 0x000fce000f8e02ff */
[----:B-1----:R-:W-:Y:S05]  /*0320*/  BRA.U !UP1, `(.L_x_1) ;  /* 0x0000000109e47547 */ /* 0x002fea000b800000 */
[----:B------:R-:W0:Y:S01]  /*0330*/  LDC.64 R4, c[0x4][0x78] ;  /* 0x01001e00ff047b82 */ /* 0x000e220000000a00 */
[----:B------:R-:W-:-:S07]  /*0340*/  IMAD.MOV.U32 R3, RZ, RZ, RZ ;  /* 0x000000ffff037224 */ /* 0x000fce00078e00ff */
.L_x_2:
[----:B0-2---:R-:W2:Y:S02]  /*0350*/  LDG.E.64 R6, desc[UR10][R4.64] ;  /* 0x0000000a04067981 */ /* 0x005ea4000c1e1b00 */
[----:B--2---:R-:W-:Y:S02]  /*0360*/  IMAD.WIDE.U32 R8, R0, 0x8, R6 ;  /* 0x0000000800087825 */ /* 0x004fe400078e0006 */
[----:B------:R-:W0:Y:S04]  /*0370*/  LDC.64 R6, c[0x0][0x388] ;  /* 0x0000e200ff067b82 */ /* 0x000e280000000a00 */
[----:B------:R-:W2:Y:S01]  /*0380*/  LDG.E.64 R8, desc[UR10][R8.64] ;  /* 0x0000000a08087981 */ /* 0x000ea2000c1e1b00 */
[----:B------:R-:W-:Y:S02]  /*0390*/  IMAD.IADD R13, R2, 0x1, R3 ;  /* 0x00000001020d7824 */ /* 0x000fe400078e0203 */
[----:B--2---:R-:W-:-:S06]  /*03a0*/  IMAD.WIDE.U32 R10, R3, 0x8, R8 ;  /* 0x00000008030a7825 */ /* 0x004fcc00078e0008 */
[----:B------:R-:W2:Y:S01]  /*03b0*/  LDG.E.64 R10, desc[UR10][R10.64] ;  /* 0x0000000a0a0a7981 */ /* 0x000ea2000c1e1b00 */
[----:B0-----:R-:W-:-:S05]  /*03c0*/  IMAD.WIDE.U32 R6, R13, 0x8, R6 ;  /* 0x000000080d067825 */ /* 0x001fca00078e0006 */
[----:B--2---:R0:W-:Y:S04]  /*03d0*/  STG.E.64 desc[UR10][R6.64], R10 ;  /* 0x0000000a06007986 */ /* 0x0041e8000c101b0a */
[----:B------:R-:W2:Y:S02]  /*03e0*/  LDG.E.64 R12, desc[UR10][R4.64] ;  /* 0x0000000a040c7981 */ /* 0x000ea4000c1e1b00 */
[----:B--2---:R-:W-:-:S06]  /*03f0*/  IMAD.WIDE.U32 R12, R0, 0x8, R12 ;  /* 0x00000008000c7825 */ /* 0x004fcc00078e000c */
[----:B------:R-:W2:Y:S02]  /*0400*/  LDG.E.64 R12, desc[UR10][R12.64] ;  /* 0x0000000a0c0c7981 */ /* 0x000ea4000c1e1b00 */
[----:B--2---:R-:W-:-:S06]  /*0410*/  IMAD.WIDE.U32 R14, R3, 0x8, R12 ;  /* 0x00000008030e7825 */ /* 0x004fcc00078e000c */
[----:B------:R-:W2:Y:S04]  /*0420*/  LDG.E.64 R14, desc[UR10][R14.64+0x8] ;  /* 0x0000080a0e0e7981 */ /* 0x000ea8000c1e1b00 */
[----:B--2---:R1:W-:Y:S04]  /*0430*/  STG.E.64 desc[UR10][R6.64+0x8], R14 ;  /* 0x0000080e06007986 */ /* 0x0043e8000c101b0a */
[----:B------:R-:W2:Y:S02]  /*0440*/  LDG.E.64 R8, desc[UR10][R4.64] ;  /* 0x0000000a04087981 */ /* 0x000ea4000c1e1b00 */
[----:B--2---:R-:W-:-:S06]  /*0450*/  IMAD.WIDE.U32 R8, R0, 0x8, R8 ;  /* 0x0000000800087825 */ /* 0x004fcc00078e0008 */
[----:B------:R-:W2:Y:S02]  /*0460*/  LDG.E.64 R8, desc[UR10][R8.64] ;  /* 0x0000000a08087981 */ /* 0x000ea4000c1e1b00 */
[----:B--2---:R-:W-:-:S06]  /*0470*/  IMAD.WIDE.U32 R16, R3, 0x8, R8 ;  /* 0x0000000803107825 */ /* 0x004fcc00078e0008 */
[----:B------:R-:W2:Y:S04]  /*0480*/  LDG.E.64 R16, desc[UR10][R16.64+0x10] ;  /* 0x0000100a10107981 */ /* 0x000ea8000c1e1b00 */
[----:B--2---:R2:W-:Y:S04]  /*0490*/  STG.E.64 desc[UR10][R6.64+0x10], R16 ;  /* 0x0000101006007986 */ /* 0x0045e8000c101b0a */
[----:B0-----:R-:W3:Y:S02]  /*04a0*/  LDG.E.64 R10, desc[UR10][R4.64] ;  /* 0x0000000a040a7981 */ /* 0x001ee4000c1e1b00 */
[----:B---3--:R-:W-:-:S06]  /*04b0*/  IMAD.WIDE.U32 R10, R0, 0x8, R10 ;  /* 0x00000008000a7825 */ /* 0x008fcc00078e000a */
[----:B------:R-:W3:Y:S02]  /*04c0*/  LDG.E.64 R10, desc[UR10][R10.64] ;  /* 0x0000000a0a0a7981 */ /* 0x000ee4000c1e1b00 */
[----:B---3--:R-:W-:-:S06]  /*04d0*/  IMAD.WIDE.U32 R12, R3, 0x8, R10 ;  /* 0x00000008030c7825 */ /* 0x008fcc00078e000a */
[----:B------:R-:W3:Y:S04]  /*04e0*/  LDG.E.64 R12, desc[UR10][R12.64+0x18] ;  /* 0x0000180a0c0c7981 */ /* 0x000ee8000c1e1b00 */
[----:B---3--:R0:W-:Y:S04]  /*04f0*/  STG.E.64 desc[UR10][R6.64+0x18], R12 ;  /* 0x0000180c06007986 */ /* 0x0081e8000c101b0a */
[----:B-1----:R-:W3:Y:S02]  /*0500*/  LDG.E.64 R14, desc[UR10][R4.64] ;  /* 0x0000000a040e7981 */ /* 0x002ee4000c1e1b00 */
[----:B---3--:R-:W-:-:S06]  /*0510*/  IMAD.WIDE.U32 R14, R0, 0x8, R14 ;  /* 0x00000008000e7825 */ /* 0x008fcc00078e000e */
[----:B------:R-:W3:Y:S02]  /*0520*/  LDG.E.64 R14, desc[UR10][R14.64] ;  /* 0x0000000a0e0e7981 */ /* 0x000ee4000c1e1b00 */
[----:B---3--:R-:W-:-:S06]  /*0530*/  IMAD.WIDE.U32 R8, R3, 0x8, R14 ;  /* 0x0000000803087825 */ /* 0x008fcc00078e000e */
[----:B------:R-:W3:Y:S04]  /*0540*/  LDG.E.64 R8, desc[UR10][R8.64+0x20] ;  /* 0x0000200a08087981 */ /* 0x000ee8000c1e1b00 */
[----:B---3--:R1:W-:Y:S04]  /*0550*/  STG.E.64 desc[UR10][R6.64+0x20], R8 ;  /* 0x0000200806007986 */ /* 0x0083e8000c101b0a */
[----:B--2---:R-:W2:Y:S02]  /*0560*/  LDG.E.64 R16, desc[UR10][R4.64] ;  /* 0x0000000a04107981 */ /* 0x004ea4000c1e1b00 */
        /* <DEDUP_REMOVED lines=15> */
[----:B------:R-:W3:Y:S01]  /*0660*/  LDG.E.64 R16, desc[UR10][R16.64+0x38] ;  /* 0x0000380a10107981 */ /* 0x000ee2000c1e1b00 */
[----:B------:R-:W-:-:S05]  /*0670*/  VIADD R3, R3, 0x8 ;  /* 0x0000000803037836 */ /* 0x000fca0000000000 */
[----:B------:R-:W-:Y:S01]  /*0680*/  ISETP.NE.AND P0, PT, R3, UR4, PT ;  /* 0x0000000403007c0c */ /* 0x000fe2000bf05270 */
[----:B---3--:R2:W-:-:S12]  /*0690*/  STG.E.64 desc[UR10][R6.64+0x38], R16 ;  /* 0x0000381006007986 */ /* 0x0085d8000c101b0a */
[----:B------:R-:W-:Y:S05]  /*06a0*/  @P0 BRA `(.L_x_2) ;  /* 0xfffffffc00280947 */ /* 0x000fea000383ffff */
[----:B------:R-:W-:-:S07]  /*06b0*/  IMAD.U32 R3, RZ, RZ, UR4 ;  /* 0x00000004ff037e24 */ /* 0x000fce000f8e00ff */
.L_x_1:
[----:B------:R-:W-:-:S09]  /*06c0*/  UISETP.NE.AND UP1, UPT, UR5, URZ, UPT ;  /* 0x000000ff0500728c */ /* 0x000fd2000bf25270 */
[----:B------:R-:W-:Y:S05]  /*06d0*/  BRA.U !UP1, `(.L_x_3) ;  /* 0x0000000509247547 */ /* 0x000fea000b800000 */
[----:B------:R-:W-:Y:S01]  /*06e0*/  UISETP.NE.AND UP1, UPT, UR7, URZ, UPT ;  /* 0x000000ff0700728c */ /* 0x000fe2000bf25270 */
[----:B------:R-:W-:Y:S10]  /*06f0*/  BRA.U !UP0, `(.L_x_4) ;  /* 0x0000000108887547 */ /* 0x000ff4000b800000 */
[----:B------:R-:W0:Y:S08]  /*0700*/  LDC.64 R4, c[0x4][0x78] ;  /* 0x01001e00ff047b82 */ /* 0x000e300000000a00 */
[----:B--2---:R-:W1:Y:S01]  /*0710*/  LDC.64 R10, c[0x0][0x388] ;  /* 0x0000e200ff0a7b82 */ /* 0x004e620000000a00 */
[----:B------:R-:W-:-:S07]  /*0720*/  IMAD.IADD R13, R2, 0x1, R3 ;  /* 0x00000001020d7824 */ /* 0x000fce00078e0203 */
[----:B------:R-:W2:Y:S01]  /*0730*/  LDC.64 R18, c[0x0][0x388] ;  /* 0x0000e200ff127b82 */ /* 0x000ea20000000a00 */
[----:B0-----:R-:W3:Y:S02]  /*0740*/  LDG.E.64 R6, desc[UR10][R4.64] ;  /* 0x0000000a04067981 */ /* 0x001ee4000c1e1b00 */
[----:B---3--:R-:W-:-:S06]  /*0750*/  IMAD.WIDE.U32 R6, R0, 0x8, R6 ;  /* 0x0000000800067825 */ /* 0x008fcc00078e0006 */
[----:B------:R-:W3:Y:S02]  /*0760*/  LDG.E.64 R6, desc[UR10][R6.64] ;  /* 0x0000000a06067981 */ /* 0x000ee4000c1e1b00 */
[----:B---3--:R-:W-:-:S06]  /*0770*/  IMAD.WIDE.U32 R8, R3, 0x8, R6 ;  /* 0x0000000803087825 */ /* 0x008fcc00078e0006 */
[----:B------:R-:W3:Y:S01]  /*0780*/  LDG.E.64 R8, desc[UR10][R8.64] ;  /* 0x0000000a08087981 */ /* 0x000ee2000c1e1b00 */
[----:B-1----:R-:W-:-:S05]  /*0790*/  IMAD.WIDE.U32 R10, R13, 0x8, R10 ;  /* 0x000000080d0a7825 */ /* 0x002fca00078e000a */
[----:B---3--:R0:W-:Y:S04]  /*07a0*/  STG.E.64 desc[UR10][R10.64], R8 ;  /* 0x000000080a007986 */ /* 0x0081e8000c101b0a */
[----:B------:R-:W3:Y:S02]  /*07b0*/  LDG.E.64 R12, desc[UR10][R4.64] ;  /* 0x0000000a040c7981 */ /* 0x000ee4000c1e1b00 */
[----:B---3--:R-:W-:-:S06]  /*07c0*/  IMAD.WIDE.U32 R12, R0, 0x8, R12 ;  /* 0x00000008000c7825 */ /* 0x008fcc00078e000c */
[----:B------:R-:W3:Y:S01]  /*07d0*/  LDG.E.64 R12, desc[UR10][R12.64] ;  /* 0x0000000a0c0c7981 */ /* 0x000ee2000c1e1b00 */
[----:B------:R-:W-:Y:S01]  /*07e0*/  IADD3 R7, P0, PT, R2, R3, RZ ;  /* 0x0000000302077210 */ /* 0x000fe20007f1e0ff */
[----:B---3--:R-:W-:-:S06]  /*07f0*/  IMAD.WIDE.U32 R14, R3, 0x8, R12 ;  /* 0x00000008030e7825 */ /* 0x008fcc00078e000c */
[----:B------:R-:W3:Y:S01]  /*0800*/  LDG.E.64 R14, desc[UR10][R14.64+0x8] ;  /* 0x0000080a0e0e7981 */ /* 0x000ee2000c1e1b00 */
[----:B------:R-:W-:Y:S01]  /*0810*/  IMAD.X R16, RZ, RZ, RZ, P0 ;  /* 0x000000ffff107224 */ /* 0x000fe200000e06ff */
[----:B--2---:R-:W-:-:S04]  /*0820*/  LEA R6, P0, R7, R18, 0x3 ;  /* 0x0000001207067211 */ /* 0x004fc800078018ff */
[----:B------:R-:W-:-:S05]  /*0830*/  LEA.HI.X R7, R7, R19, R16, 0x3, P0 ;  /* 0x0000001307077211 */ /* 0x000fca00000f1c10 */
[----:B---3--:R1:W-:Y:S04]  /*0840*/  STG.E.64 desc[UR10][R6.64+0x8], R14 ;  /* 0x0000080e06007986 */ /* 0x0083e8000c101b0a */
[----:B0-----:R-:W2:Y:S02]  /*0850*/  LDG.E.64 R8, desc[UR10][R4.64] ;  /* 0x0000000a04087981 */ /* 0x001ea4000c1e1b00 */
        /* <DEDUP_REMOVED lines=9> */
[----:B------:R-:W2:Y:S01]  /*08f0*/  LDG.E.64 R16, desc[UR10][R16.64+0x18] ;  /* 0x0000180a10107981 */ /* 0x000ea2000c1e1b00 */
[----:B------:R-:W-:-:S03]  /*0900*/  VIADD R3, R3, 0x4 ;  /* 0x0000000403037836 */ /* 0x000fc60000000000 */
[----:B--2---:R1:W-:Y:S04]  /*0910*/  STG.E.64 desc[UR10][R6.64+0x18], R16 ;  /* 0x0000181006007986 */ /* 0x0043e8000c101b0a */
.L_x_4:
[----:B------:R-:W-:Y:S05]  /*0920*/  BRA.U !UP1, `(.L_x_3) ;  /* 0x0000000109907547 */ /* 0x000fea000b800000 */
[----:B------:R-:W-:Y:S02]  /*0930*/  UISETP.NE.AND UP1, UPT, UR7, 0x1, UPT ;  /* 0x000000010700788c */ /* 0x000fe4000bf25270 */
[----:B------:R-:W-:-:S07]  /*0940*/  ULOP3.LUT UP2, URZ, UR8, 0x1, URZ, 0xc0, !UPT ;  /* 0x0000000108ff7892 */ /* 0x000fce000f84c0ff */
[----:B------:R-:W-:Y:S05]  /*0950*/  BRA.U !UP1, `(.L_x_5) ;  /* 0x0000000109587547 */ /* 0x000fea000b800000 */
[----:B------:R-:W0:Y:S08]  /*0960*/  LDC.64 R12, c[0x4][0x78] ;  /* 0x01001e00ff0c7b82 */ /* 0x000e300000000a00 */
[----:B------:R-:W3:Y:S01]  /*0970*/  LDC.64 R8, c[0x0][0x388] ;  /* 0x0000e200ff087b82 */ /* 0x000ee20000000a00 */
[----:B-12---:R-:W-:-:S07]  /*0980*/  IMAD.IADD R15, R2, 0x1, R3 ;  /* 0x00000001020f7824 */ /* 0x006fce00078e0203 */
[----:B------:R-:W1:Y:S01]  /*0990*/  LDC.64 R18, c[0x0][0x388] ;  /* 0x0000e200ff127b82 */ /* 0x000e620000000a00 */
[----:B0-----:R-:W2:Y:S02]  /*09a0*/  LDG.E.64 R4, desc[UR10][R12.64] ;  /* 0x0000000a0c047981 */ /* 0x001ea4000c1e1b00 */
[----:B--2---:R-:W-:-:S06]  /*09b0*/  IMAD.WIDE.U32 R4, R0, 0x8, R4 ;  /* 0x0000000800047825 */ /* 0x004fcc00078e0004 */
[----:B------:R-:W2:Y:S02]  /*09c0*/  LDG.E.64 R4, desc[UR10][R4.64] ;  /* 0x0000000a04047981 */ /* 0x000ea4000c1e1b00 */
[----:B--2---:R-:W-:-:S06]  /*09d0*/  IMAD.WIDE.U32 R6, R3, 0x8, R4 ;  /* 0x0000000803067825 */ /* 0x004fcc00078e0004 */
[----:B------:R-:W2:Y:S01]  /*09e0*/  LDG.E.64 R6, desc[UR10][R6.64] ;  /* 0x0000000a06067981 */ /* 0x000ea2000c1e1b00 */
[----:B---3--:R-:W-:-:S05]  /*09f0*/  IMAD.WIDE.U32 R14, R15, 0x8, R8 ;  /* 0x000000080f0e7825 */ /* 0x008fca00078e0008 */
[----:B--2---:R0:W-:Y:S04]  /*0a00*/  STG.E.64 desc[UR10][R14.64], R6 ;  /* 0x000000060e007986 */ /* 0x0041e8000c101b0a */
[----:B------:R-:W2:Y:S02]  /*0a10*/  LDG.E.64 R8, desc[UR10][R12.64] ;  /* 0x0000000a0c087981 */ /* 0x000ea4000c1e1b00 */
[----:B--2---:R-:W-:-:S06]  /*0a20*/  IMAD.WIDE.U32 R8, R0, 0x8, R8 ;  /* 0x0000000800087825 */ /* 0x004fcc00078e0008 */
[----:B------:R-:W2:Y:S01]  /*0a30*/  LDG.E.64 R8, desc[UR10][R8.64] ;  /* 0x0000000a08087981 */ /* 0x000ea2000c1e1b00 */
[----:B------:R-:W-:Y:S01]  /*0a40*/  IADD3 R5, P0, PT, R2, R3, RZ ;  /* 0x0000000302057210 */ /* 0x000fe20007f1e0ff */
[----:B--2---:R-:W-:-:S06]  /*0a50*/  IMAD.WIDE.U32 R10, R3, 0x8, R8 ;  /* 0x00000008030a7825 */ /* 0x004fcc00078e0008 */
[----:B------:R-:W2:Y:S01]  /*0a60*/  LDG.E.64 R10, desc[UR10][R10.64+0x8] ;  /* 0x0000080a0a0a7981 */ /* 0x000ea2000c1e1b00 */
[----:B------:R-:W-:Y:S01]  /*0a70*/  IMAD.X R16, RZ, RZ, RZ, P0 ;  /* 0x000000ffff107224 */ /* 0x000fe200000e06ff */
[----:B-1----:R-:W-:Y:S01]  /*0a80*/  LEA R4, P0, R5, R18, 0x3 ;  /* 0x0000001205047211 */ /* 0x002fe200078018ff */
[----:B------:R-:W-:-:S03]  /*0a90*/  VIADD R3, R3, 0x2 ;  /* 0x0000000203037836 */ /* 0x000fc60000000000 */
[----:B------:R-:W-:-:S05]  /*0aa0*/  LEA.HI.X R5, R5, R19, R16, 0x3, P0 ;  /* 0x0000001305057211 */ /* 0x000fca00000f1c10 */
[----:B--2---:R0:W-:Y:S04]  /*0ab0*/  STG.E.64 desc[UR10][R4.64+0x8], R10 ;  /* 0x0000080a04007986 */ /* 0x0041e8000c101b0a */
.L_x_5:
[----:B------:R-:W-:Y:S05]  /*0ac0*/  BRA.U !UP2, `(.L_x_3) ;  /* 0x000000010a287547 */ /* 0x000fea000b800000 */
[----:B------:R-:W3:Y:S08]  /*0ad0*/  LDC.64 R8, c[0x4][0x78] ;  /* 0x01001e00ff087b82 */ /* 0x000ef00000000a00 */
[----:B012---:R-:W0:Y:S01]  /*0ae0*/  LDC.64 R10, c[0x0][0x388] ;  /* 0x0000e200ff0a7b82 */ /* 0x007e220000000a00 */
[----:B---3--:R-:W2:Y:S02]  /*0af0*/  LDG.E.64 R4, desc[UR10][R8.64] ;  /* 0x0000000a08047981 */ /* 0x008ea4000c1e1b00 */
[----:B--2---:R-:W-:-:S06]  /*0b00*/  IMAD.WIDE.U32 R4, R0, 0x8, R4 ;  /* 0x0000000800047825 */ /* 0x004fcc00078e0004 */
[----:B------:R-:W2:Y:S02]  /*0b10*/  LDG.E.64 R4, desc[UR10][R4.64] ;  /* 0x0000000a04047981 */ /* 0x000ea4000c1e1b00 */
[----:B--2---:R-:W-:-:S06]  /*0b20*/  IMAD.WIDE.U32 R6, R3, 0x8, R4 ;  /* 0x0000000803067825 */ /* 0x004fcc00078e0004 */
[----:B------:R-:W2:Y:S01]  /*0b30*/  LDG.E.64 R6, desc[UR10][R6.64] ;  /* 0x0000000a06067981 */ /* 0x000ea2000c1e1b00 */
[----:B------:R-:W-:-:S04]  /*0b40*/  IMAD.IADD R3, R2, 0x1, R3 ;  /* 0x0000000102037824 */ /* 0x000fc800078e0203 */
[----:B0-----:R-:W-:-:S05]  /*0b50*/  IMAD.WIDE.U32 R2, R3, 0x8, R10 ;  /* 0x0000000803027825 */ /* 0x001fca00078e000a */
[----:B--2---:R3:W-:Y:S02]  /*0b60*/  STG.E.64 desc[UR10][R2.64], R6 ;  /* 0x0000000602007986 */ /* 0x0047e4000c101b0a */
.L_x_3:
[----:B------:R-:W4:Y:S01]  /*0b70*/  LDCU UR6, c[0x3][0x4] ;  /* 0x00c00080ff0677ac */ /* 0x000f220008000800 */
[----:B------:R-:W-:-:S05]  /*0b80*/  VIADD R0, R0, 0x1 ;  /* 0x0000000100007836 */ /* 0x000fca0000000000 */
[----:B----4-:R-:W-:-:S13]  /*0b90*/  ISETP.NE.AND P0, PT, R0, UR6, PT ;  /* 0x0000000600007c0c */ /* 0x010fda000bf05270 */
[----:B------:R-:W-:Y:S05]  /*0ba0*/  @P0 BRA `(.L_x_6) ;  /* 0xfffffff400cc0947 */ /* 0x000fea000383ffff */
.L_x_0:
[----:B------:R-:W-:-:S09]  /*0bb0*/  UISETP.GE.AND UP0, UPT, UR8, 0x1, UPT ;  /* 0x000000010800788c */ /* 0x000fd2000bf06270 */
[----:B------:R-:W-:Y:S05]  /*0bc0*/  BRA.U !UP0, `(.L_x_7) ;  /* 0x0000000908807547 */ /* 0x000fea000b800000 */
[----:B------:R-:W-:Y:S01]  /*0bd0*/  ULOP3.LUT UR12, UR8, 0x7, URZ, 0xc0, !UPT ;  /* 0x00000007080c7892 */ /* 0x000fe2000f8ec0ff */
[----:B------:R-:W-:Y:S01]  /*0be0*/  IMAD.MOV.U32 R0, RZ, RZ, RZ ;  /* 0x000000ffff007224 */ /* 0x000fe200078e00ff */
[----:B------:R-:W-:Y:S02]  /*0bf0*/  ULOP3.LUT UR13, UR8, 0x7ffffff8, URZ, 0xc0, !UPT ;  /* 0x7ffffff8080d7892 */ /* 0x000fe4000f8ec0ff */
[----:B------:R-:W-:Y:S02]  /*0c00*/  UIADD3 UR4, UPT, UPT, UR12, -0x1, URZ ;  /* 0xffffffff0c047890 */ /* 0x000fe4000fffe0ff */
[----:B------:R-:W-:Y:S02]  /*0c10*/  ULOP3.LUT UR9, UR8, 0x3, URZ, 0xc0, !UPT ;  /* 0x0000000308097892 */ /* 0x000fe4000f8ec0ff */
[----:B------:R-:W-:Y:S02]  /*0c20*/  UIADD3 UR7, UPT, UPT, -UR13, URZ, URZ ;  /* 0x000000ff0d077290 */ /* 0x000fe4000fffe1ff */
[----:B------:R-:W-:-:S11]  /*0c30*/  UISETP.GE.U32.AND UP0, UPT, UR4, 0x3, UPT ;  /* 0x000000030400788c */ /* 0x000fd6000bf06070 */
.L_x_13:
[----:B----4-:R-:W4:Y:S01]  /*0c40*/  LDCU UR8, c[0x3][URZ] ;  /* 0x00c00000ff0877ac */ /* 0x010f220008000800 */
[----:B--23--:R-:W-:Y:S01]  /*0c50*/  HFMA2 R3, -RZ, RZ, 0, 0 ;  /* 0x00000000ff037431 */ /* 0x00cfe200000001ff */
[----:B----4-:R-:W-:Y:S02]  /*0c60*/  UISETP.GE.U32.AND UP1, UPT, UR8, 0x8, UPT ;  /* 0x000000080800788c */ /* 0x010fe4000bf26070 */
[----:B------:R-:W-:-:S07]  /*0c70*/  IMAD R2, R0, UR8, RZ ;  /* 0x0000000800027c24 */ /* 0x000fce000f8e02ff */
[----:B0-----:R-:W-:Y:S05]  /*0c80*/  BRA.U !UP1, `(.L_x_8) ;  /* 0x0000000509187547 */ /* 0x001fea000b800000 */
[----:B01----:R-:W0:Y:S01]  /*0c90*/  LDC.64 R6, c[0x0][0x390] ;  /* 0x0000e400ff067b82 */ /* 0x003e220000000a00 */
[----:B------:R-:W-:Y:S01]  /*0ca0*/  UMOV UR4, URZ ;  /* 0x000000ff00047c82 */ /* 0x000fe20008000000 */
[----:B------:R-:W-:Y:S01]  /*0cb0*/  UMOV UR5, URZ ;  /* 0x000000ff00057c82 */ /* 0x000fe20008000000 */
[----:B------:R-:W-:-:S05]  /*0cc0*/  UMOV UR6, UR7 ;  /* 0x0000000700067c82 */ /* 0x000fca0008000000 */
[----:B------:R-:W1:Y:S01]  /*0cd0*/  LDC.64 R4, c[0x4][0x80] ;  /* 0x01002000ff047b82 */ /* 0x000e620000000a00 */
[----:B0-----:R-:W-:-:S07]  /*0ce0*/  IMAD.WIDE.U32 R6, R2, 0x8, R6 ;  /* 0x0000000802067825 */ /* 0x001fce00078e0006 */
.L_x_9:
[----:B01----:R-:W2:Y:S02]  /*0cf0*/  LDG.E.64 R8, desc[UR10][R4.64] ;  /* 0x0000000a04087981 */ /* 0x003ea4000c1e1b00 */
[----:B--2---:R-:W-:-:S06]  /*0d00*/  IMAD.WIDE.U32 R10, R0, 0x8, R8 ;  /* 0x00000008000a7825 */ /* 0x004fcc00078e0008 */
[----:B------:R-:W2:Y:S02]  /*0d10*/  LDG.E.64 R10, desc[UR10][R10.64] ;  /* 0x0000000a0a0a7981 */ /* 0x000ea4000c1e1b00 */
[----:B--2---:R-:W-:-:S04]  /*0d20*/  IADD3 R12, P0, PT, R10, UR4, RZ ;  /* 0x000000040a0c7c10 */ /* 0x004fc8000ff1e0ff */
[----:B------:R-:W-:-:S06]  /*0d30*/  IADD3.X R13, PT, PT, R11, UR5, RZ, P0, !PT ;  /* 0x000000050b0d7c10 */ /* 0x000fcc00087fe4ff */
[----:B------:R-:W2:Y:S01]  /*0d40*/  LDG.E.64 R12, desc[UR10][R12.64] ;  /* 0x0000000a0c0c7981 */ /* 0x000ea2000c1e1b00 */
[----:B------:R-:W-:-:S04]  /*0d50*/  IADD3 R8, P0, PT, R6, UR4, RZ ;  /* 0x0000000406087c10 */ /* 0x000fc8000ff1e0ff */
[----:B------:R-:W-:-:S05]  /*0d60*/  IADD3.X R9, PT, PT, R7, UR5, RZ, P0, !PT ;  /* 0x0000000507097c10 */ /* 0x000fca00087fe4ff */
[----:B--2---:R0:W-:Y:S04]  /*0d70*/  STG.E.64 desc[UR10][R8.64], R12 ;  /* 0x0000000c08007986 */ /* 0x0041e8000c101b0a */
[----:B------:R-:W2:Y:S02]  /*0d80*/  LDG.E.64 R14, desc[UR10][R4.64] ;  /* 0x0000000a040e7981 */ /* 0x000ea4000c1e1b00 */
[----:B--2---:R-:W-:-:S06]  /*0d90*/  IMAD.WIDE.U32 R14, R0, 0x8, R14 ;  /* 0x00000008000e7825 */ /* 0x004fcc00078e000e */
[----:B------:R-:W2:Y:S02]  /*0da0*/  LDG.E.64 R14, desc[UR10][R14.64] ;  /* 0x0000000a0e0e7981 */ /* 0x000ea4000c1e1b00 */
[----:B--2---:R-:W-:-:S04]  /*0db0*/  IADD3 R18, P0, PT, R14, UR4, RZ ;  /* 0x000000040e127c10 */ /* 0x004fc8000ff1e0ff */
[----:B------:R-:W-:-:S05]  /*0dc0*/  IADD3.X R19, PT, PT, R15, UR5, RZ, P0, !PT ;  /* 0x000000050f137c10 */ /* 0x000fca00087fe4ff */
[----:B------:R-:W2:Y:S04]  /*0dd0*/  LDG.E.64 R10, desc[UR10][R18.64+0x8] ;  /* 0x0000080a120a7981 */ /* 0x000ea8000c1e1b00 */
[----:B--2---:R1:W-:Y:S04]  /*0de0*/  STG.E.64 desc[UR10][R8.64+0x8], R10 ;  /* 0x0000080a08007986 */ /* 0x0043e8000c101b0a */
[----:B------:R-:W2:Y:S02]  /*0df0*/  LDG.E.64 R16, desc[UR10][R4.64] ;  /* 0x0000000a04107981 */ /* 0x000ea4000c1e1b00 */
[----:B--2---:R-:W-:-:S06]  /*0e00*/  IMAD.WIDE.U32 R16, R0, 0x8, R16 ;  /* 0x0000000800107825 */ /* 0x004fcc00078e0010 */
[----:B------:R-:W0:Y:S02]  /*0e10*/  LDG.E.64 R16, desc[UR10][R16.64] ;  /* 0x0000000a10107981 */ /* 0x000e24000c1e1b00 */
[----:B0-----:R-:W-:-:S04]  /*0e20*/  IADD3 R12, P0, PT, R16, UR4, RZ ;  /* 0x00000004100c7c10 */ /* 0x001fc8000ff1e0ff */
[----:B------:R-:W-:-:S06]  /*0e30*/  IADD3.X R13, PT, PT, R17, UR5, RZ, P0, !PT ;  /* 0x00000005110d7c10 */ /* 0x000fcc00087fe4ff */
[----:B------:R-:W2:Y:S04]  /*0e40*/  LDG.E.64 R12, desc[UR10][R12.64+0x10] ;  /* 0x0000100a0c0c7981 */ /* 0x000ea8000c1e1b00 */
[----:B--2---:R0:W-:Y:S04]  /*0e50*/  STG.E.64 desc[UR10][R8.64+0x10], R12 ;  /* 0x0000100c08007986 */ /* 0x0041e8000c101b0a */
[----:B------:R-:W2:Y:S02]  /*0e60*/  LDG.E.64 R14, desc[UR10][R4.64] ;  /* 0x0000000a040e7981 */ /* 0x000ea4000c1e1b00 */
[----:B--2---:R-:W-:-:S06]  /*0e70*/  IMAD.WIDE.U32 R14, R0, 0x8, R14 ;  /* 0x00000008000e7825 */ /* 0x004fcc00078e000e */
[----:B------:R-:W1:Y:S02]  /*0e80*/  LDG.E.64 R14, desc[UR10][R14.64] ;  /* 0x0000000a0e0e7981 */ /* 0x000e64000c1e1b00 */
[----:B-1----:R-:W-:-:S04]  /*0e90*/  IADD3 R10, P0, PT, R14, UR4, RZ ;  /* 0x000000040e0a7c10 */ /* 0x002fc8000ff1e0ff */
[----:B------:R-:W-:-:S06]  /*0ea0*/  IADD3.X R11, PT, PT, R15, UR5, RZ, P0, !PT ;  /* 0x000000050f0b7c10 */ /* 0x000fcc00087fe4ff */
        /* <DEDUP_REMOVED lines=28> */
[----:B------:R-:W2:Y:S01]  /*1070*/  LDG.E.64 R10, desc[UR10][R10.64+0x38] ;  /* 0x0000380a0a0a7981 */ /* 0x000ea2000c1e1b00 */
[----:B------:R-:W-:Y:S02]  /*1080*/  UIADD3 UR4, UP1, UPT, UR4, 0x40, URZ ;  /* 0x0000004004047890 */ /* 0x000fe4000ff3e0ff */
[----:B------:R-:W-:Y:S02]  /*1090*/  UIADD3 UR6, UPT, UPT, UR6, 0x8, URZ ;  /* 0x0000000806067890 */ /* 0x000fe4000fffe0ff */
[----:B------:R-:W-:Y:S02]  /*10a0*/  UIADD3.X UR5, UPT, UPT, URZ, UR5, URZ, UP1, !UPT ;  /* 0x00000005ff057290 */ /* 0x000fe40008ffe4ff */
[----:B------:R-:W-:Y:S01]  /*10b0*/  UISETP.NE.AND UP1, UPT, UR6, URZ, UPT ;  /* 0x000000ff0600728c */ /* 0x000fe2000bf25270 */
[----:B--2---:R0:W-:Y:S08]  /*10c0*/  STG.E.64 desc[UR10][R8.64+0x38], R10 ;  /* 0x0000380a08007986 */ /* 0x0041f0000c101b0a */
[----:B------:R-:W-:Y:S05]  /*10d0*/  BRA.U UP1, `(.L_x_9) ;  /* 0xfffffffd01047547 */ /* 0x000fea000b83ffff */
[----:B------:R-:W-:-:S07]  /*10e0*/  IMAD.U32 R3, RZ, RZ, UR13 ;  /* 0x0000000dff037e24 */ /* 0x000fce000f8e00ff */
.L_x_8:
[----:B------:R-:W-:-:S09]  /*10f0*/  UISETP.NE.AND UP1, UPT, UR12, URZ, UPT ;  /* 0x000000ff0c00728c */ /* 0x000fd2000bf25270 */
[----:B------:R-:W-:Y:S05]  /*1100*/  BRA.U !UP1, `(.L_x_10) ;  /* 0x0000000509247547 */ /* 0x000fea000b800000 */
[----:B------:R-:W-:Y:S01]  /*1110*/  UISETP.NE.AND UP1, UPT, UR9, URZ, UPT ;  /* 0x000000ff0900728c */ /* 0x000fe2000bf25270 */
[----:B------:R-:W-:Y:S10]  /*1120*/  BRA.U !UP0, `(.L_x_11) ;  /* 0x0000000108887547 */ /* 0x000ff4000b800000 */
[----:B0-----:R-:W0:Y:S08]  /*1130*/  LDC.64 R4, c[0x4][0x80] ;  /* 0x01002000ff047b82 */ /* 0x001e300000000a00 */
[----:B-1----:R-:W1:Y:S01]  /*1140*/  LDC.64 R10, c[0x0][0x390] ;  /* 0x0000e400ff0a7b82 */ /* 0x002e620000000a00 */
        /* <DEDUP_REMOVED lines=19> */
[----:B0-----:R-:W3:Y:S02]  /*1280*/  LDG.E.64 R8, desc[UR10][R4.64] ;  /* 0x0000000a04087981 */ /* 0x001ee4000c1e1b00 */
[----:B---3--:R-:W-:-:S06]  /*1290*/  IMAD.WIDE.U32 R8, R0, 0x8, R8 ;  /* 0x0000000800087825 */ /* 0x008fcc00078e0008 */
[----:B------:R-:W3:Y:S02]  /*12a0*/  LDG.E.64 R8, desc[UR10][R8.64] ;  /* 0x0000000a08087981 */ /* 0x000ee4000c1e1b00 */
[----:B---3--:R-:W-:-:S06]  /*12b0*/  IMAD.WIDE.U32 R10, R3, 0x8, R8 ;  /* 0x00000008030a7825 */ /* 0x008fcc00078e0008 */
[----:B------:R-:W3:Y:S04]  /*12c0*/  LDG.E.64 R10, desc[UR10][R10.64+0x10] ;  /* 0x0000100a0a0a7981 */ /* 0x000ee8000c1e1b00 */
[----:B---3--:R2:W-:Y:S04]  /*12d0*/  STG.E.64 desc[UR10][R6.64+0x10], R10 ;  /* 0x0000100a06007986 */ /* 0x0085e8000c101b0a */
[----:B------:R-:W3:Y:S02]  /*12e0*/  LDG.E.64 R12, desc[UR10][R4.64] ;  /* 0x0000000a040c7981 */ /* 0x000ee4000c1e1b00 */
[----:B---3--:R-:W-:-:S06]  /*12f0*/  IMAD.WIDE.U32 R12, R0, 0x8, R12 ;  /* 0x00000008000c7825 */ /* 0x008fcc00078e000c */
[----:B------:R-:W3:Y:S02]  /*1300*/  LDG.E.64 R12, desc[UR10][R12.64] ;  /* 0x0000000a0c0c7981 */ /* 0x000ee4000c1e1b00 */
[----:B---3--:R-:W-:-:S06]  /*1310*/  IMAD.WIDE.U32 R16, R3, 0x8, R12 ;  /* 0x0000000803107825 */ /* 0x008fcc00078e000c */
[----:B------:R-:W3:Y:S01]  /*1320*/  LDG.E.64 R16, desc[UR10][R16.64+0x18] ;  /* 0x0000180a10107981 */ /* 0x000ee2000c1e1b00 */
[----:B------:R-:W-:-:S03]  /*1330*/  VIADD R3, R3, 0x4 ;  /* 0x0000000403037836 */ /* 0x000fc60000000000 */
[----:B---3--:R2:W-:Y:S04]  /*1340*/  STG.E.64 desc[UR10][R6.64+0x18], R16 ;  /* 0x0000181006007986 */ /* 0x0085e8000c101b0a */
.L_x_11:
[----:B------:R-:W-:Y:S05]  /*1350*/  BRA.U !UP1, `(.L_x_10) ;  /* 0x0000000109907547 */ /* 0x000fea000b800000 */
[----:B------:R-:W-:Y:S02]  /*1360*/  UISETP.NE.AND UP1, UPT, UR9, 0x1, UPT ;  /* 0x000000010900788c */ /* 0x000fe4000bf25270 */
[----:B------:R-:W-:-:S07]  /*1370*/  ULOP3.LUT UP2, URZ, UR8, 0x1, URZ, 0xc0, !UPT ;  /* 0x0000000108ff7892 */ /* 0x000fce000f84c0ff */
[----:B------:R-:W-:Y:S05]  /*1380*/  BRA.U !UP1, `(.L_x_12) ;  /* 0x0000000109587547 */ /* 0x000fea000b800000 */
[----:B0-----:R-:W0:Y:S08]  /*1390*/  LDC.64 R12, c[0x4][0x80] ;  /* 0x01002000ff0c7b82 */ /* 0x001e300000000a00 */
        /* <DEDUP_REMOVED lines=21> */
.L_x_12:
[----:B------:R-:W-:Y:S05]  /*14f0*/  BRA.U !UP2, `(.L_x_10) ;  /* 0x000000010a287547 */ /* 0x000fea000b800000 */
[----:B0-----:R-:W0:Y:S08]  /*1500*/  LDC.64 R8, c[0x4][0x80] ;  /* 0x01002000ff087b82 */ /* 0x001e300000000a00 */
[----:B-123--:R-:W1:Y:S01]  /*1510*/  LDC.64 R10, c[0x0][0x390] ;  /* 0x0000e400ff0a7b82 */ /* 0x00ee620000000a00 */
[----:B0-----:R-:W2:Y:S02]  /*1520*/  LDG.E.64 R4, desc[UR10][R8.64] ;  /* 0x0000000a08047981 */ /* 0x001ea4000c1e1b00 */
[----:B--2---:R-:W-:-:S06]  /*1530*/  IMAD.WIDE.U32 R4, R0, 0x8, R4 ;  /* 0x0000000800047825 */ /* 0x004fcc00078e0004 */
[----:B------:R-:W2:Y:S02]  /*1540*/  LDG.E.64 R4, desc[UR10][R4.64] ;  /* 0x0000000a04047981 */ /* 0x000ea4000c1e1b00 */
[----:B--2---:R-:W-:-:S06]  /*1550*/  IMAD.WIDE.U32 R6, R3, 0x8, R4 ;  /* 0x0000000803067825 */ /* 0x004fcc00078e0004 */
[----:B------:R-:W2:Y:S01]  /*1560*/  LDG.E.64 R6, desc[UR10][R6.64] ;  /* 0x0000000a06067981 */ /* 0x000ea2000c1e1b00 */
[----:B------:R-:W-:-:S04]  /*1570*/  IMAD.IADD R3, R2, 0x1, R3 ;  /* 0x0000000102037824 */ /* 0x000fc800078e0203 */
[----:B-1----:R-:W-:-:S05]  /*1580*/  IMAD.WIDE.U32 R2, R3, 0x8, R10 ;  /* 0x0000000803027825 */ /* 0x002fca00078e000a */
[----:B--2---:R4:W-:Y:S02]  /*1590*/  STG.E.64 desc[UR10][R2.64], R6 ;  /* 0x0000000602007986 */ /* 0x0049e4000c101b0a */
.L_x_10:
[----:B------:R-:W-:-:S05]  /*15a0*/  VIADD R0, R0, 0x1 ;  /* 0x0000000100007836 */ /* 0x000fca0000000000 */
[----:B------:R-:W-:-:S13]  /*15b0*/  ISETP.NE.AND P0, PT, R0, UR8, PT ;  /* 0x0000000800007c0c */ /* 0x000fda000bf05270 */
[----:B------:R-:W-:Y:S05]  /*15c0*/  @P0 BRA `(.L_x_13) ;  /* 0xfffffff4009c0947 */ /* 0x000fea000383ffff */
.L_x_7:
[----:B------:R-:W5:Y:S01]  /*15d0*/  LDC R0, c[0x3][0x4] ;  /* 0x00c00100ff007b82 */ /* 0x000f620000000800 */
[----:B0--3--:R-:W-:Y:S02]  /*15e0*/  HFMA2 R5, -RZ, RZ, 2.08203125, 0 ;  /* 0x402a0000ff057431 */ /* 0x009fe400000001ff */
[----:B------:R-:W-:-:S05]  /*15f0*/  IMAD.MOV.U32 R4, RZ, RZ, 0x0 ;  /* 0x00000000ff047424 */ /* 0x000fca00078e00ff */
[----:B--2-4-:R-:W0:Y:S01]  /*1600*/  LDC.64 R2, c[0x0][0x398] ;  /* 0x0000e600ff027b82 */ /* 0x014e220000000a00 */
[----:B-----5:R-:W-:-:S04]  /*1610*/  IMAD R0, R0, UR8, RZ ;  /* 0x0000000800007c24 */ /* 0x020fc8000f8e02ff */
[----:B-1----:R-:W-:Y:S01]  /*1620*/  IMAD R6, R0, UR8, RZ ;  /* 0x0000000800067c24 */ /* 0x002fe2000f8e02ff */
[----:B0-----:R0:W-:Y:S04]  /*1630*/  STG.E.64 desc[UR10][R2.64], R4 ;  /* 0x0000000402007986 */ /* 0x0011e8000c101b0a */
[----:B------:R-:W-:-:S13]  /*1640*/  ISETP.GE.AND P0, PT, R6, 0x1, PT ;  /* 0x000000010600780c */ /* 0x000fda0003f06270 */
[----:B0-----:R-:W-:Y:S05]  /*1650*/  @!P0 EXIT ;  /* 0x000000000000894d */ /* 0x001fea0003800000 */
[C---:B------:R-:W-:Y:S01]  /*1660*/  ISETP.GE.U32.AND P0, PT, R6.reuse, 0x4, PT ;  /* 0x000000040600780c */ /* 0x040fe20003f06070 */
[----:B------:R-:W-:Y:S01]  /*1670*/  IMAD.MOV.U32 R2, RZ, RZ, RZ ;  /* 0x000000ffff027224 */ /* 0x000fe200078e00ff */
[----:B------:R-:W-:-:S11]  /*1680*/  LOP3.LUT R0, R6, 0x3, RZ, 0xc0, !PT ;  /* 0x0000000306007812 */ /* 0x000fd600078ec0ff */
[----:B------:R-:W-:Y:S05]  /*1690*/  @!P0 BRA `(.L_x_14) ;  /* 0x0000000800f08947 */ /* 0x000fea0003800000 */
[----:B------:R-:W0:Y:S01]  /*16a0*/  LDCU.64 UR6, c[0x0][0x398] ;  /* 0x00007300ff0677ac */ /* 0x000e220008000a00 */
[----:B------:R-:W-:Y:S01]  /*16b0*/  LOP3.LUT R2, R6, 0x7ffffffc, RZ, 0xc0, !PT ;  /* 0x7ffffffc06027812 */ /* 0x000fe200078ec0ff */
[----:B------:R-:W-:Y:S01]  /*16c0*/  UMOV UR4, URZ ;  /* 0x000000ff00047c82 */ /* 0x000fe20008000000 */
[----:B------:R-:W-:-:S03]  /*16d0*/  UMOV UR5, URZ ;  /* 0x000000ff00057c82 */ /* 0x000fc60008000000 */
[----:B------:R-:W-:-:S05]  /*16e0*/  IMAD.MOV R3, RZ, RZ, -R2 ;  /* 0x000000ffff037224 */ /* 0x000fca00078e0a02 */
[----:B------:R-:W-:Y:S01]  /*16f0*/  ISETP.GE.AND P0, PT, R3, RZ, PT ;  /* 0x000000ff0300720c */ /* 0x000fe20003f06270 */
[----:B0-----:R-:W-:-:S04]  /*1700*/  UIADD3 UR6, UP0, UPT, UR6, 0x18, URZ ;  /* 0x0000001806067890 */ /* 0x001fc8000ff1e0ff */
[----:B------:R-:W-:-:S08]  /*1710*/  UIADD3.X UR7, UPT, UPT, URZ, UR7, URZ, UP0, !UPT ;  /* 0x00000007ff077290 */ /* 0x000fd000087fe4ff */
[----:B------:R-:W-:Y:S05]  /*1720*/  @P0 BRA `(.L_x_15) ;  /* 0x0000000800540947 */ /* 0x000fea0003800000 */
[----:B------:R-:W-:Y:S01]  /*1730*/  IMAD.MOV R4, RZ, RZ, -R3 ;  /* 0x000000ffff047224 */ /* 0x000fe200078e0a03 */
[----:B------:R-:W-:-:S04]  /*1740*/  PLOP3.LUT P0, PT, PT, PT, PT, 0x80, 0x8 ;  /* 0x000000000008781c */ /* 0x000fc80003f0f070 */
[----:B------:R-:W-:-:S13]  /*1750*/  ISETP.GT.AND P1, PT, R4, 0xc, PT ;  /* 0x0000000c0400780c */ /* 0x000fda0003f24270 */
[----:B------:R-:W-:Y:S05]  /*1760*/  @!P1 BRA `(.L_x_16) ;  /* 0x00000004006c9947 */ /* 0x000fea0003800000 */
[----:B------:R-:W0:Y:S01]  /*1770*/  LDC.64 R4, c[0x4][0x90] ;  /* 0x01002400ff047b82 */ /* 0x000e220000000a00 */
[----:B------:R-:W-:-:S13]  /*1780*/  PLOP3.LUT P0, PT, PT, PT, PT, 0x8, 0x80 ;  /* 0x000000000080781c */ /* 0x000fda0003f0e170 */
.L_x_17:
[----:B01----:R-:W2:Y:S01]  /*1790*/  LDG.E.64 R6, desc[UR10][R4.64] ;  /* 0x0000000a04067981 */ /* 0x003ea2000c1e1b00 */
[----:B------:R-:W-:Y:S02]  /*17a0*/  UIADD3 UR8, UP0, UPT, UR4, UR6, URZ ;  /* 0x0000000604087290 */ /* 0x000fe4000ff1e0ff */
[----:B--2---:R-:W-:-:S04]  /*17b0*/  IADD3 R8, P1, PT, R6, UR4, RZ ;  /* 0x0000000406087c10 */ /* 0x004fc8000ff3e0ff */
[----:B------:R-:W-:-:S06]  /*17c0*/  IADD3.X R9, PT, PT, R7, UR5, RZ, P1, !PT ;  /* 0x0000000507097c10 */ /* 0x000fcc0008ffe4ff */
[----:B------:R-:W2:Y:S01]  /*17d0*/  LDG.E.64 R8, desc[UR10][R8.64] ;  /* 0x0000000a08087981 */ /* 0x000ea2000c1e1b00 */
[----:B------:R-:W-:Y:S01]  /*17e0*/  UIADD3.X UR9, UPT, UPT, UR5, UR7, URZ, UP0, !UPT ;  /* 0x0000000705097290 */ /* 0x000fe200087fe4ff */
[----:B------:R-:W-:-:S05]  /*17f0*/  IMAD.U32 R6, RZ, RZ, UR8 ;  /* 0x00000008ff067e24 */ /* 0x000fca000f8e00ff */
[----:B------:R-:W-:-:S05]  /*1800*/  IMAD.U32 R7, RZ, RZ, UR9 ;  /* 0x00000009ff077e24 */ /* 0x000fca000f8e00ff */
[----:B--2---:R0:W-:Y:S04]  /*1810*/  STG.E.64 desc[UR10][R6.64+-0x18], R8 ;  /* 0xffffe80806007986 */ /* 0x0041e8000c101b0a */
[----:B------:R-:W2:Y:S02]  /*1820*/  LDG.E.64 R10, desc[UR10][R4.64] ;  /* 0x0000000a040a7981 */ /* 0x000ea4000c1e1b00 */
[----:B--2---:R-:W-:-:S04]  /*1830*/  IADD3 R10, P1, PT, R10, UR4, RZ ;  /* 0x000000040a0a7c10 */ /* 0x004fc8000ff3e0ff */
[----:B------:R-:W-:-:S06]  /*1840*/  IADD3.X R11, PT, PT, R11, UR5, RZ, P1, !PT ;  /* 0x000000050b0b7c10 */ /* 0x000fcc0008ffe4ff */
[----:B------:R-:W2:Y:S04]  /*1850*/  LDG.E.64 R10, desc[UR10][R10.64+0x8] ;  /* 0x0000080a0a0a7981 */ /* 0x000ea8000c1e1b00 */
[----:B--2---:R1:W-:Y:S04]  /*1860*/  STG.E.64 desc[UR10][R6.64+-0x10], R10 ;  /* 0xfffff00a06007986 */ /* 0x0043e8000c101b0a */
[----:B------:R-:W2:Y:S02]  /*1870*/  LDG.E.64 R12, desc[UR10][R4.64] ;  /* 0x0000000a040c7981 */ /* 0x000ea4000c1e1b00 */
[----:B--2---:R-:W-:-:S04]  /*1880*/  IADD3 R12, P1, PT, R12, UR4, RZ ;  /* 0x000000040c0c7c10 */ /* 0x004fc8000ff3e0ff */
[----:B------:R-:W-:-:S06]  /*1890*/  IADD3.X R13, PT, PT, R13, UR5, RZ, P1, !PT ;  /* 0x000000050d0d7c10 */ /* 0x000fcc0008ffe4ff */
[----:B------:R-:W2:Y:S04]  /*18a0*/  LDG.E.64 R12, desc[UR10][R12.64+0x10] ;  /* 0x0000100a0c0c7981 */ /* 0x000ea8000c1e1b00 */
[----:B--2---:R2:W-:Y:S04]  /*18b0*/  STG.E.64 desc[UR10][R6.64+-0x8], R12 ;  /* 0xfffff80c06007986 */ /* 0x0045e8000c101b0a */
[----:B0-----:R-:W3:Y:S02]  /*18c0*/  LDG.E.64 R8, desc[UR10][R4.64] ;  /* 0x0000000a04087981 */ /* 0x001ee4000c1e1b00 */
[----:B---3--:R-:W-:-:S04]  /*18d0*/  IADD3 R8, P1, PT, R8, UR4, RZ ;  /* 0x0000000408087c10 */ /* 0x008fc8000ff3e0ff */
[----:B------:R-:W-:-:S06]  /*18e0*/  IADD3.X R9, PT, PT, R9, UR5, RZ, P1, !PT ;  /* 0x0000000509097c10 */ /* 0x000fcc0008ffe4ff */
[----:B------:R-:W3:Y:S04]  /*18f0*/  LDG.E.64 R8, desc[UR10][R8.64+0x18] ;  /* 0x0000180a08087981 */ /* 0x000ee8000c1e1b00 */
[----:B---3--:R0:W-:Y:S04]  /*1900*/  STG.E.64 desc[UR10][R6.64], R8 ;  /* 0x0000000806007986 */ /* 0x0081e8000c101b0a */
[----:B-1----:R-:W3:Y:S02]  /*1910*/  LDG.E.64 R10, desc[UR10][R4.64] ;  /* 0x0000000a040a7981 */ /* 0x002ee4000c1e1b00 */
[----:B---3--:R-:W-:-:S04]  /*1920*/  IADD3 R10, P1, PT, R10, UR4, RZ ;  /* 0x000000040a0a7c10 */ /* 0x008fc8000ff3e0ff */
[----:B------:R-:W-:-:S06]  /*1930*/  IADD3.X R11, PT, PT, R11, UR5, RZ, P1, !PT ;  /* 0x000000050b0b7c10 */ /* 0x000fcc0008ffe4ff */
[----:B------:R-:W3:Y:S04]  /*1940*/  LDG.E.64 R10, desc[UR10][R10.64+0x20] ;  /* 0x0000200a0a0a7981 */ /* 0x000ee8000c1e1b00 */
[----:B---3--:R1:W-:Y:S04]  /*1950*/  STG.E.64 desc[UR10][R6.64+0x8], R10 ;  /* 0x0000080a06007986 */ /* 0x0083e8000c101b0a */
[----:B--2---:R-:W2:Y:S02]  /*1960*/  LDG.E.64 R12, desc[UR10][R4.64] ;  /* 0x0000000a040c7981 */ /* 0x004ea4000c1e1b00 */
        /* <DEDUP_REMOVED lines=49> */
[----:B0-----:R-:W2:Y:S01]  /*1c80*/  LDG.E.64 R8, desc[UR10][R4.64] ;  /* 0x0000000a04087981 */ /* 0x001ea2000c1e1b00 */
[----:B------:R-:W-:Y:S01]  /*1c90*/  VIADD R3, R3, 0x10 ;  /* 0x0000001003037836 */ /* 0x000fe20000000000 */
[----:B--2---:R-:W-:-:S04]  /*1ca0*/  IADD3 R8, P1, PT, R8, UR4, RZ ;  /* 0x0000000408087c10 */ /* 0x004fc8000ff3e0ff */
[----:B------:R-:W-:-:S06]  /*1cb0*/  IADD3.X R9, PT, PT, R9, UR5, RZ, P1, !PT ;  /* 0x0000000509097c10 */ /* 0x000fcc0008ffe4ff */
[----:B------:R-:W2:Y:S01]  /*1cc0*/  LDG.E.64 R8, desc[UR10][R8.64+0x78] ;  /* 0x0000780a08087981 */ /* 0x000ea2000c1e1b00 */
[----:B------:R-:W-:Y:S01]  /*1cd0*/  ISETP.GE.AND P1, PT, R3, -0xc, PT ;  /* 0xfffffff40300780c */ /* 0x000fe20003f26270 */
[----:B------:R-:W-:-:S04]  /*1ce0*/  UIADD3 UR4, UP0, UPT, UR4, 0x80, URZ ;  /* 0x0000008004047890 */ /* 0x000fc8000ff1e0ff */
[----:B------:R-:W-:Y:S01]  /*1cf0*/  UIADD3.X UR5, UPT, UPT, URZ, UR5, URZ, UP0, !UPT ;  /* 0x00000005ff057290 */ /* 0x000fe200087fe4ff */
[----:B--2---:R1:W-:Y:S07]  /*1d00*/  STG.E.64 desc[UR10][R6.64+0x60], R8 ;  /* 0x0000600806007986 */ /* 0x0043ee000c101b0a */
[----:B------:R-:W-:Y:S05]  /*1d10*/  @!P1 BRA `(.L_x_17) ;  /* 0xfffffff8009c9947 */ /* 0x000fea000383ffff */
.L_x_16:
[----:B------:R-:W-:-:S05]  /*1d20*/  IMAD.MOV R4, RZ, RZ, -R3 ;  /* 0x000000ffff047224 */ /* 0x000fca00078e0a03 */
[----:B------:R-:W-:-:S13]  /*1d30*/  ISETP.GT.AND P1, PT, R4, 0x4, PT ;  /* 0x000000040400780c */ /* 0x000fda0003f24270 */
[----:B------:R-:W-:Y:S05]  /*1d40*/  @!P1 BRA `(.L_x_18) ;  /* 0x0000000000c49947 */ /* 0x000fea0003800000 */
[----:B-1----:R-:W0:Y:S02]  /*1d50*/  LDC.64 R6, c[0x4][0x90] ;  /* 0x01002400ff067b82 */ /* 0x002e240000000a00 */
[----:B0-----:R-:W2:Y:S01]  /*1d60*/  LDG.E.64 R4, desc[UR10][R6.64] ;  /* 0x0000000a06047981 */ /* 0x001ea2000c1e1b00 */
        /* <DEDUP_REMOVED lines=41> */
[----:B------:R-:W3:Y:S01]  /*2000*/  LDG.E.64 R10, desc[UR10][R10.64+0x38] ;  /* 0x0000380a0a0a7981 */ /* 0x000ee2000c1e1b00 */
[----:B------:R-:W-:Y:S01]  /*2010*/  UIADD3 UR4, UP0, UPT, UR4, 0x40, URZ ;  /* 0x0000004004047890 */ /* 0x000fe2000ff1e0ff */
[----:B------:R-:W-:Y:S01]  /*2020*/  PLOP3.LUT P0, PT, PT, PT, PT, 0x8, 0x80 ;  /* 0x000000000080781c */ /* 0x000fe20003f0e170 */
[----:B------:R-:W-:Y:S02]  /*2030*/  VIADD R3, R3, 0x8 ;  /* 0x0000000803037836 */ /* 0x000fe40000000000 */
[----:B------:R-:W-:Y:S01]  /*2040*/  UIADD3.X UR5, UPT, UPT, URZ, UR5, URZ, UP0, !UPT ;  /* 0x00000005ff057290 */ /* 0x000fe200087fe4ff */
[----:B---3--:R2:W-:Y:S11]  /*2050*/  STG.E.64 desc[UR10][R4.64+0x20], R10 ;  /* 0x0000200a04007986 */ /* 0x0085f6000c101b0a */
.L_x_18:
[----:B------:R-:W-:-:S13]  /*2060*/  ISETP.NE.OR P0, PT, R3, RZ, P0 ;  /* 0x000000ff0300720c */ /* 0x000fda0000705670 */
[----:B------:R-:W-:Y:S05]  /*2070*/  @!P0 BRA `(.L_x_14) ;  /* 0x0000000000788947 */ /* 0x000fea0003800000 */
.L_x_15:
[----:B--2---:R-:W0:Y:S02]  /*2080*/  LDC.64 R4, c[0x4][0x90] ;  /* 0x01002400ff047b82 */ /* 0x004e240000000a00 */
.L_x_19:
[----:B01-3--:R-:W2:Y:S01]  /*2090*/  LDG.E.64 R6, desc[UR10][R4.64] ;  /* 0x0000000a04067981 */ /* 0x00bea2000c1e1b00 */
[----:B------:R-:W-:Y:S02]  /*20a0*/  UIADD3 UR8, UP0, UPT, UR4, UR6, URZ ;  /* 0x0000000604087290 */ /* 0x000fe4000ff1e0ff */
[----:B--2---:R-:W-:-:S04]  /*20b0*/  IADD3 R8, P0, PT, R6, UR4, RZ ;  /* 0x0000000406087c10 */ /* 0x004fc8000ff1e0ff */
[----:B------:R-:W-:-:S06]  /*20c0*/  IADD3.X R9, PT, PT, R7, UR5, RZ, P0, !PT ;  /* 0x0000000507097c10 */ /* 0x000fcc00087fe4ff */
[----:B------:R-:W2:Y:S01]  /*20d0*/  LDG.E.64 R8, desc[UR10][R8.64] ;  /* 0x0000000a08087981 */ /* 0x000ea2000c1e1b00 */
[----:B------:R-:W-:Y:S01]  /*20e0*/  UIADD3.X UR9, UPT, UPT, UR5, UR7, URZ, UP0, !UPT ;  /* 0x0000000705097290 */ /* 0x000fe200087fe4ff */
[----:B------:R-:W-:-:S05]  /*20f0*/  MOV R6, UR8 ;  /* 0x0000000800067c02 */ /* 0x000fca0008000f00 */
        /* <DEDUP_REMOVED lines=17> */
[----:B------:R-:W-:Y:S01]  /*2210*/  ISETP.NE.AND P0, PT, R3, RZ, PT ;  /* 0x000000ff0300720c */ /* 0x000fe20003f05270 */
[----:B------:R-:W-:-:S04]  /*2220*/  UIADD3 UR4, UP0, UPT, UR4, 0x20, URZ ;  /* 0x0000002004047890 */ /* 0x000fc8000ff1e0ff */
[----:B------:R-:W-:Y:S01]  /*2230*/  UIADD3.X UR5, UPT, UPT, URZ, UR5, URZ, UP0, !UPT ;  /* 0x00000005ff057290 */ /* 0x000fe200087fe4ff */
[----:B--2---:R3:W-:Y:S07]  /*2240*/  STG.E.64 desc[UR10][R6.64], R8 ;  /* 0x0000000806007986 */ /* 0x0047ee000c101b0a */
[----:B------:R-:W-:Y:S05]  /*2250*/  @P0 BRA `(.L_x_19) ;  /* 0xfffffffc008c0947 */ /* 0x000fea000383ffff */
.L_x_14:
[----:B------:R-:W-:-:S13]  /*2260*/  ISETP.NE.AND P0, PT, R0, RZ, PT ;  /* 0x000000ff0000720c */ /* 0x000fda0003f05270 */
[----:B------:R-:W-:Y:S05]  /*2270*/  @!P0 EXIT ;  /* 0x000000000000894d */ /* 0x000fea0003800000 */
[----:B-1-3--:R-:W0:Y:S01]  /*2280*/  LDC.64 R6, c[0x4][0x90] ;  /* 0x01002400ff067b82 */ /* 0x00ae220000000a00 */
[----:B------:R-:W-:Y:S01]  /*2290*/  IMAD.WIDE.U32 R2, R2, 0x8, RZ ;  /* 0x0000000802027825 */ /* 0x000fe200078e00ff */
[----:B------:R-:W1:Y:S03]  /*22a0*/  LDCU.64 UR4, c[0x0][0x398] ;  /* 0x00007300ff0477ac */ /* 0x000e660008000a00 */
[----:B--2---:R-:W-:Y:S02]  /*22b0*/  IMAD.MOV.U32 R9, RZ, RZ, R2 ;  /* 0x000000ffff097224 */ /* 0x004fe400078e0002 */
[----:B------:R-:W-:Y:S02]  /*22c0*/  IMAD.MOV.U32 R11, RZ, RZ, R3 ;  /* 0x000000ffff0b7224 */ /* 0x000fe400078e0003 */
[----:B------:R-:W-:-:S07]  /*22d0*/  IMAD.MOV R0, RZ, RZ, -R0 ;  /* 0x000000ffff007224 */ /* 0x000fce00078e0a00 */
.L_x_20:
[----:B0-2---:R-:W2:Y:S01]  /*22e0*/  LDG.E.64 R2, desc[UR10][R6.64] ;  /* 0x0000000a06027981 */ /* 0x005ea2000c1e1b00 */
[----:B------:R-:W-:Y:S01]  /*22f0*/  VIADD R0, R0, 0x1 ;  /* 0x0000000100007836 */ /* 0x000fe20000000000 */
[----:B--2---:R-:W-:-:S05]  /*2300*/  IADD3 R2, P0, PT, R2, R9, RZ ;  /* 0x0000000902027210 */ /* 0x004fca0007f1e0ff */
[----:B------:R-:W-:-:S06]  /*2310*/  IMAD.X R3, R3, 0x1, R11, P0 ;  /* 0x0000000103037824 */ /* 0x000fcc00000e060b */
[----:B------:R-:W2:Y:S01]  /*2320*/  LDG.E.64 R2, desc[UR10][R2.64] ;  /* 0x0000000a02027981 */ /* 0x000ea2000c1e1b00 */
[C---:B-1----:R-:W-:Y:S02]  /*2330*/  IADD3 R4, P0, PT, R9.reuse, UR4, RZ ;  /* 0x0000000409047c10 */ /* 0x042fe4000ff1e0ff */
[----:B------:R-:W-:Y:S02]  /*2340*/  IADD3 R9, P1, PT, R9, 0x8, RZ ;  /* 0x0000000809097810 */ /* 0x000fe40007f3e0ff */
[----:B------:R-:W-:Y:S02]  /*2350*/  IADD3.X R5, PT, PT, R11, UR5, RZ, P0, !PT ;  /* 0x000000050b057c10 */ /* 0x000fe400087fe4ff */
[----:B------:R-:W-:Y:S01]  /*2360*/  ISETP.NE.AND P0, PT, R0, RZ, PT ;  /* 0x000000ff0000720c */ /* 0x000fe20003f05270 */
[----:B------:R-:W-:Y:S02]  /*2370*/  IMAD.X R11, RZ, RZ, R11, P1 ;  /* 0x000000ffff0b7224 */ /* 0x000fe400008e060b */
[----:B--2---:R2:W-:Y:S10]  /*2380*/  STG.E.64 desc[UR10][R4.64], R2 ;  /* 0x0000000204007986 */ /* 0x0045f4000c101b0a */
[----:B------:R-:W-:Y:S05]  /*2390*/  @P0 BRA `(.L_x_20) ;  /* 0xfffffffc00d00947 */ /* 0x000fea000383ffff */
[----:B------:R-:W-:Y:S05]  /*23a0*/  EXIT ;  /* 0x000000000000794d */ /* 0x000fea0003800000 */
.L_x_21:
[----:B------:R-:W-:-:S00]  /*23b0*/  BRA `(.L_x_21) ;  /* 0xfffffffc00fc7947 */ /* 0x000fc0000383ffff */
[----:B------:R-:W-:-:S00]  /*23c0*/  NOP ;  /* 0x0000000000007918 */ /* 0x000fc00000000000 */
        /* <DEDUP_REMOVED lines=11> */
.L_x_68:


//--------------------- .text._Z1fPdS_            --------------------------
	.section	.text._Z1fPdS_,"ax",@progbits
	.align	128
        .global         _Z1fPdS_
        .type           _Z1fPdS_,@function
        .size           _Z1fPdS_,(.L_x_69 - _Z1fPdS_)
        .other          _Z1fPdS_,@"STO_CUDA_ENTRY STV_DEFAULT"
_Z1fPdS_:
.text._Z1fPdS_:
[----:B------:R-:W-:Y:S01]  /*0000*/  LDC R1, c[0x0][0x37c] ;  /* 0x0000df00ff017b82 */ /* 0x000fe20000000800 */
[----:B------:R-:W0:Y:S01]  /*0010*/  LDCU UR6, c[0x3][URZ] ;  /* 0x00c00000ff0677ac */ /* 0x000e220008000800 */
[----:B------:R-:W-:Y:S01]  /*0020*/  CS2R R18, SRZ ;  /* 0x0000000000127805 */ /* 0x000fe2000001ff00 */
[----:B------:R-:W1:Y:S01]  /*0030*/  LDCU.64 UR10, c[0x0][0x358] ;  /* 0x00006b00ff0a77ac */ /* 0x000e620008000a00 */
[----:B0-----:R-:W-:-:S09]  /*0040*/  UISETP.GE.AND UP0, UPT, UR6, 0x1, UPT ;  /* 0x000000010600788c */ /* 0x001fd2000bf06270 */
[----:B-1----:R-:W-:Y:S05]  /*0050*/  BRA.U !UP0, `(.L_x_22) ;  /* 0x0000000508ac7547 */ /* 0x002fea000b800000 */
[----:B------:R-:W-:Y:S01]  /*0060*/  UISETP.GE.U32.AND UP1, UPT, UR6, 0x10, UPT ;  /* 0x000000100600788c */ /* 0x000fe2000bf26070 */
[----:B------:R-:W-:Y:S01]  /*0070*/  IMAD.MOV.U32 R0, RZ, RZ, RZ ;  /* 0x000000ffff007224 */ /* 0x000fe200078e00ff */
[----:B------:R-:W-:Y:S01]  /*0080*/  ULOP3.LUT UR7, UR6, 0xf, URZ, 0xc0, !UPT ;  /* 0x0000000f06077892 */ /* 0x000fe2000f8ec0ff */
[----:B------:R-:W-:-:S03]  /*0090*/  CS2R R18, SRZ ;  /* 0x0000000000127805 */ /* 0x000fc6000001ff00 */
[----:B------:R-:W-:-:S03]  /*00a0*/  UISETP.NE.AND UP0, UPT, UR7, URZ, UPT ;  /* 0x000000ff0700728c */ /* 0x000fc6000bf05270 */
[----:B------:R-:W-:Y:S08]  /*00b0*/  BRA.U !UP1, `(.L_x_23) ;  /* 0x0000000109b87547 */ /* 0x000ff0000b800000 */
[----:B------:R-:W0:Y:S01]  /*00c0*/  LDCU.64 UR4, c[0x0][0x380] ;  /* 0x00007000ff0477ac */ /* 0x000e220008000a00 */
[----:B------:R-:W-:Y:S01]  /*00d0*/  CS2R R18, SRZ ;  /* 0x0000000000127805 */ /* 0x000fe2000001ff00 */
[----:B------:R-:W-:-:S04]  /*00e0*/  ULOP3.LUT UR8, UR6, 0x7ffffff0, URZ, 0xc0, !UPT ;  /* 0x7ffffff006087892 */ /* 0x000fc8000f8ec0ff */
[----:B------:R-:W-:Y:S02]  /*00f0*/  UIADD3 UR9, UPT, UPT, -UR8, URZ, URZ ;  /* 0x000000ff08097290 */ /* 0x000fe4000fffe1ff */
[----:B------:R-:W-:Y:S01]  /*0100*/  IMAD.U32 R0, RZ, RZ, UR8 ;  /* 0x00000008ff007e24 */ /* 0x000fe2000f8e00ff */
[----:B0-----:R-:W-:-:S04]  /*0110*/  UIADD3 UR4, UP1, UPT, UR4, 0x40, URZ ;  /* 0x0000004004047890 */ /* 0x001fc8000ff3e0ff */
[----:B------:R-:W-:Y:S02]  /*0120*/  UIADD3.X UR5, UPT, UPT, URZ, UR5, URZ, UP1, !UPT ;  /* 0x00000005ff057290 */ /* 0x000fe40008ffe4ff */
[----:B------:R-:W-:-:S04]  /*0130*/  MOV R2, UR4 ;  /* 0x0000000400027c02 */ /* 0x000fc80008000f00 */
[----:B------:R-:W-:-:S07]  /*0140*/  IMAD.U32 R3, RZ, RZ, UR5 ;  /* 0x00000005ff037e24 */ /* 0x000fce000f8e00ff */
.L_x_24:
[----:B------:R-:W2:Y:S04]  /*0150*/  LDG.E.64 R24, desc[UR10][R2.64+-0x40] ;  /* 0xffffc00a02187981 */ /* 0x000ea8000c1e1b00 */
[----:B------:R-:W3:Y:S04]  /*0160*/  LDG.E.64 R20, desc[UR10][R2.64+-0x38] ;  /* 0xffffc80a02147981 */ /* 0x000ee8000c1e1b00 */
[----:B------:R-:W4:Y:S04]  /*0170*/  LDG.E.64 R22, desc[UR10][R2.64+-0x30] ;  /* 0xffffd00a02167981 */ /* 0x000f28000c1e1b00 */
[----:B------:R-:W5:Y:S04]  /*0180*/  LDG.E.64 R4, desc[UR10][R2.64+-0x28] ;  /* 0xffffd80a02047981 */ /* 0x000f68000c1e1b00 */
[----:B------:R-:W5:Y:S04]  /*0190*/  LDG.E.64 R6, desc[UR10][R2.64+-0x20] ;  /* 0xffffe00a02067981 */ /* 0x000f68000c1e1b00 */
[----:B------:R-:W5:Y:S04]  /*01a0*/  LDG.E.64 R8, desc[UR10][R2.64+-0x18] ;  /* 0xffffe80a02087981 */ /* 0x000f68000c1e1b00 */
[----:B------:R-:W5:Y:S04]  /*01b0*/  LDG.E.64 R10, desc[UR10][R2.64+-0x10] ;  /* 0xfffff00a020a7981 */ /* 0x000f68000c1e1b00 */
[----:B------:R-:W5:Y:S04]  /*01c0*/  LDG.E.64 R12, desc[UR10][R2.64+-0x8] ;  /* 0xfffff80a020c7981 */ /* 0x000f68000c1e1b00 */
[----:B------:R-:W5:Y:S04]  /*01d0*/  LDG.E.64 R14, desc[UR10][R2.64] ;  /* 0x0000000a020e7981 */ /* 0x000f68000c1e1b00 */
[----:B------:R-:W5:Y:S01]  /*01e0*/  LDG.E.64 R16, desc[UR10][R2.64+0x8] ;  /* 0x0000080a02107981 */ /* 0x000f62000c1e1b00 */
[----:B--2---:R-:W-:-:S03]  /*01f0*/  DFMA R24, R24, R24, R18 ;  /* 0x000000181818722b */ /* 0x004fc60000000012 */
[----:B------:R-:W2:Y:S05]  /*0200*/  LDG.E.64 R18, desc[UR10][R2.64+0x10] ;  /* 0x0000100a02127981 */ /* 0x000eaa000c1e1b00 */
[----:B---3--:R-:W-:Y:S01]  /*0210*/  DFMA R24, R20, R20, R24 ;  /* 0x000000141418722b */ /* 0x008fe20000000018 */
[----:B------:R-:W3:Y:S07]  /*0220*/  LDG.E.64 R20, desc[UR10][R2.64+0x18] ;  /* 0x0000180a02147981 */ /* 0x000eee000c1e1b00 */
[----:B----4-:R-:W-:Y:S01]  /*0230*/  DFMA R24, R22, R22, R24 ;  /* 0x000000161618722b */ /* 0x010fe20000000018 */
[----:B------:R-:W4:Y:S07]  /*0240*/  LDG.E.64 R22, desc[UR10][R2.64+0x20] ;  /* 0x0000200a02167981 */ /* 0x000f2e000c1e1b00 */
[----:B-----5:R-:W-:Y:S01]  /*0250*/  DFMA R24, R4, R4, R24 ;  /* 0x000000040418722b */ /* 0x020fe20000000018 */
[----:B------:R-:W5:Y:S07]  /*0260*/  LDG.E.64 R4, desc[UR10][R2.64+0x28] ;  /* 0x0000280a02047981 */ /* 0x000f6e000c1e1b00 */
[----:B------:R-:W-:Y:S01]  /*0270*/  DFMA R24, R6, R6, R24 ;  /* 0x000000060618722b */ /* 0x000fe20000000018 */
[----:B------:R-:W5:Y:S07]  /*0280*/  LDG.E.64 R6, desc[UR10][R2.64+0x30] ;  /* 0x0000300a02067981 */ /* 0x000f6e000c1e1b00 */
[----:B------:R-:W-:Y:S01]  /*0290*/  DFMA R24, R8, R8, R24 ;  /* 0x000000080818722b */ /* 0x000fe20000000018 */
[----:B------:R0:W5:Y:S01]  /*02a0*/  LDG.E.64 R8, desc[UR10][R2.64+0x38] ;  /* 0x0000380a02087981 */ /* 0x000162000c1e1b00 */
[----:B------:R-:W-:-:S04]  /*02b0*/  UIADD3 UR9, UPT, UPT, UR9, 0x10, URZ ;  /* 0x0000001009097890 */ /* 0x000fc8000fffe0ff */
[----:B------:R-:W-:Y:S02]  /*02c0*/  UISETP.NE.AND UP1, UPT, UR9, URZ, UPT ;  /* 0x000000ff0900728c */ /* 0x000fe4000bf25270 */
[----:B------:R-:W-:Y:S01]  /*02d0*/  DFMA R24, R10, R10, R24 ;  /* 0x0000000a0a18722b */ /* 0x000fe20000000018 */
[----:B0-----:R-:W-:-:S07]  /*02e0*/  IADD3 R2, P0, PT, R2, 0x80, RZ ;  /* 0x0000008002027810 */ /* 0x001fce0007f1e0ff */
[----:B------:R-:W-:Y:S01]  /*02f0*/  DFMA R24, R12, R12, R24 ;  /* 0x0000000c0c18722b */ /* 0x000fe20000000018 */
[----:B------:R-:W-:-:S07]  /*0300*/  IADD3.X R3, PT, PT, RZ, R3, RZ, P0, !PT ;  /* 0x00000003ff037210 */ /* 0x000fce00007fe4ff */
[----:B------:R-:W-:-:S08]  /*0310*/  DFMA R24, R14, R14, R24 ;  /* 0x0000000e0e18722b */ /* 0x000fd00000000018 */
[----:B------:R-:W-:-:S08]  /*0320*/  DFMA R24, R16, R16, R24 ;  /* 0x000000101018722b */ /* 0x000fd00000000018 */
[----:B--2---:R-:W-:-:S08]  /*0330*/  DFMA R24, R18, R18, R24 ;  /* 0x000000121218722b */ /* 0x004fd00000000018 */
[----:B---3--:R-:W-:-:S08]  /*0340*/  DFMA R24, R20, R20, R24 ;  /* 0x000000141418722b */ /* 0x008fd00000000018 */
[----:B----4-:R-:W-:-:S08]  /*0350*/  DFMA R24, R22, R22, R24 ;  /* 0x000000161618722b */ /* 0x010fd00000000018 */
[----:B-----5:R-:W-:-:S08]  /*0360*/  DFMA R24, R4, R4, R24 ;  /* 0x000000040418722b */ /* 0x020fd00000000018 */
[----:B------:R-:W-:-:S08]  /*0370*/  DFMA R24, R6, R6, R24 ;  /* 0x000000060618722b */ /* 0x000fd00000000018 */
[----:B------:R-:W-:Y:S01]  /*0380*/  DFMA R18, R8, R8, R24 ;  /* 0x000000080812722b */ /* 0x000fe20000000018 */
[----:B------:R-:W-:Y:S10]  /*0390*/  BRA.U UP1, `(.L_x_24) ;  /* 0xfffffffd016c7547 */ /* 0x000ff4000b83ffff */
.L_x_23:
[----:B------:R-:W-:Y:S05]  /*03a0*/  BRA.U !UP0, `(.L_x_22) ;  /* 0x0000000108d87547 */ /* 0x000fea000b800000 */
[----:B------:R-:W-:Y:S02]  /*03b0*/  UISETP.GE.U32.AND UP0, UPT, UR7, 0x8, UPT ;  /* 0x000000080700788c */ /* 0x000fe4000bf06070 */
[----:B------:R-:W-:-:S04]  /*03c0*/  ULOP3.LUT UR5, UR6, 0x7, URZ, 0xc0, !UPT ;  /* 0x0000000706057892 */ /* 0x000fc8000f8ec0ff */
[----:B------:R-:W-:-:S03]  /*03d0*/  UISETP.NE.AND UP1, UPT, UR5, URZ, UPT ;  /* 0x000000ff0500728c */ /* 0x000fc6000bf25270 */
[----:B------:R-:W-:Y:S08]  /*03e0*/  BRA.U !UP0, `(.L_x_25) ;  /* 0x00000001084c7547 */ /* 0x000ff0000b800000 */
[----:B------:R-:W0:Y:S02]  /*03f0*/  LDC.64 R10, c[0x0][0x380] ;  /* 0x0000e000ff0a7b82 */ /* 0x000e240000000a00 */
[----:B0-----:R-:W-:-:S05]  /*0400*/  IMAD.WIDE.U32 R10, R0, 0x8, R10 ;  /* 0x00000008000a7825 */ /* 0x001fca00078e000a */
[----:B------:R-:W2:Y:S04]  /*0410*/  LDG.E.64 R12, desc[UR10][R10.64] ;  /* 0x0000000a0a0c7981 */ /* 0x000ea8000c1e1b00 */
[----:B------:R-:W3:Y:S04]  /*0420*/  LDG.E.64 R14, desc[UR10][R10.64+0x8] ;  /* 0x0000080a0a0e7981 */ /* 0x000ee8000c1e1b00 */
[----:B------:R-:W4:Y:S04]  /*0430*/  LDG.E.64 R16, desc[UR10][R10.64+0x10] ;  /* 0x0000100a0a107981 */ /* 0x000f28000c1e1b00 */
[----:B------:R-:W5:Y:S04]  /*0440*/  LDG.E.64 R20, desc[UR10][R10.64+0x18] ;  /* 0x0000180a0a147981 */ /* 0x000f68000c1e1b00 */
[----:B------:R-:W5:Y:S04]  /*0450*/  LDG.E.64 R6, desc[UR10][R10.64+0x20] ;  /* 0x0000200a0a067981 */ /* 0x000f68000c1e1b00 */
[----:B------:R-:W5:Y:S04]  /*0460*/  LDG.E.64 R4, desc[UR10][R10.64+0x28] ;  /* 0x0000280a0a047981 */ /* 0x000f68000c1e1b00 */
[----:B------:R-:W5:Y:S04]  /*0470*/  LDG.E.64 R2, desc[UR10][R10.64+0x30] ;  /* 0x0000300a0a027981 */ /* 0x000f68000c1e1b00 */
[----:B------:R-:W5:Y:S01]  /*0480*/  LDG.E.64 R8, desc[UR10][R10.64+0x38] ;  /* 0x0000380a0a087981 */ /* 0x000f62000c1e1b00 */
[----:B------:R-:W-:Y:S01]  /*0490*/  VIADD R0, R0, 0x8 ;  /* 0x0000000800007836 */ /* 0x000fe20000000000 */
[----:B--2---:R-:W-:-:S08]  /*04a0*/  DFMA R12, R12, R12, R18 ;  /* 0x0000000c0c0c722b */ /* 0x004fd00000000012 */
[----:B---3--:R-:W-:-:S08]  /*04b0*/  DFMA R12, R14, R14, R12 ;  /* 0x0000000e0e0c722b */ /* 0x008fd0000000000c */
[----:B----4-:R-:W-:-:S08]  /*04c0*/  DFMA R12, R16, R16, R12 ;  /* 0x00000010100c722b */ /* 0x010fd0000000000c */
[----:B-----5:R-:W-:-:S08]  /*04d0*/  DFMA R12, R20, R20, R12 ;  /* 0x00000014140c722b */ /* 0x020fd0000000000c */
[----:B------:R-:W-:-:S08]  /*04e0*/  DFMA R12, R6, R6, R12 ;  /* 0x00000006060c722b */ /* 0x000fd0000000000c */
[----:B------:R-:W-:-:S08]  /*04f0*/  DFMA R12, R4, R4, R12 ;  /* 0x00000004040c722b */ /* 0x000fd0000000000c */
[----:B------:R-:W-:-:S08]  /*0500*/  DFMA R12, R2, R2, R12 ;  /* 0x00000002020c722b */ /* 0x000fd0000000000c */
[----:B------:R-:W-:-:S11]  /*0510*/  DFMA R18, R8, R8, R12 ;  /* 0x000000080812722b */ /* 0x000fd6000000000c */
.L_x_25:
        /* <DEDUP_REMOVED lines=10> */
[----:B------:R-:W5:Y:S01]  /*05c0*/  LDG.E.64 R10, desc[UR10][R2.64+0x18] ;  /* 0x0000180a020a7981 */ /* 0x000f62000c1e1b00 */
[----:B------:R-:W-:Y:S01]  /*05d0*/  IADD3 R0, PT, PT, R0, 0x4, RZ ;  /* 0x0000000400007810 */ /* 0x000fe20007ffe0ff */
[----:B--2---:R-:W-:-:S08]  /*05e0*/  DFMA R4, R4, R4, R18 ;  /* 0x000000040404722b */ /* 0x004fd00000000012 */
[----:B---3--:R-:W-:-:S08]  /*05f0*/  DFMA R4, R6, R6, R4 ;  /* 0x000000060604722b */ /* 0x008fd00000000004 */
[----:B----4-:R-:W-:-:S08]  /*0600*/  DFMA R4, R8, R8, R4 ;  /* 0x000000080804722b */ /* 0x010fd00000000004 */
[----:B-----5:R-:W-:-:S11]  /*0610*/  DFMA R18, R10, R10, R4 ;  /* 0x0000000a0a12722b */ /* 0x020fd60000000004 */
.L_x_26:
[----:B------:R-:W-:Y:S05]  /*0620*/  BRA.U !UP1, `(.L_x_22) ;  /* 0x0000000109387547 */ /* 0x000fea000b800000 */
[----:B------:R-:W0:Y:S01]  /*0630*/  LDC.64 R2, c[0x0][0x380] ;  /* 0x0000e000ff027b82 */ /* 0x000e220000000a00 */
[----:B------:R-:W-:Y:S01]  /*0640*/  UIADD3 UR4, UPT, UPT, -UR4, URZ, URZ ;  /* 0x000000ff04047290 */ /* 0x000fe2000fffe1ff */
[----:B0-----:R-:W-:-:S04]  /*0650*/  IMAD.WIDE.U32 R2, R0, 0x8, R2 ;  /* 0x0000000800027825 */ /* 0x001fc800078e0002 */
[----:B------:R-:W-:Y:S01]  /*0660*/  IMAD.MOV.U32 R0, RZ, RZ, R2 ;  /* 0x000000ffff007224 */ /* 0x000fe200078e0002 */
[----:B------:R-:W-:-:S07]  /*0670*/  MOV R5, R3 ;  /* 0x0000000300057202 */ /* 0x000fce0000000f00 */
.L_x_27:
[----:B------:R-:W-:Y:S01]  /*0680*/  IMAD.MOV.U32 R2, RZ, RZ, R0 ;  /* 0x000000ffff027224 */ /* 0x000fe200078e0000 */
[----:B------:R-:W-:-:S06]  /*0690*/  MOV R3, R5 ;  /* 0x0000000500037202 */ /* 0x000fcc0000000f00 */
[----:B------:R-:W2:Y:S01]  /*06a0*/  LDG.E.64 R2, desc[UR10][R2.64] ;  /* 0x0000000a02027981 */ /* 0x000ea2000c1e1b00 */
[----:B------:R-:W-:Y:S01]  /*06b0*/  UIADD3 UR4, UPT, UPT, UR4, 0x1, URZ ;  /* 0x0000000104047890 */ /* 0x000fe2000fffe0ff */
[----:B------:R-:W-:-:S03]  /*06c0*/  IADD3 R0, P0, PT, R0, 0x8, RZ ;  /* 0x0000000800007810 */ /* 0x000fc60007f1e0ff */
[----:B------:R-:W-:Y:S01]  /*06d0*/  UISETP.NE.AND UP0, UPT, UR4, URZ, UPT ;  /* 0x000000ff0400728c */ /* 0x000fe2000bf05270 */
[----:B------:R-:W-:Y:S01]  /*06e0*/  IADD3.X R5, PT, PT, RZ, R5, RZ, P0, !PT ;  /* 0x00000005ff057210 */ /* 0x000fe200007fe4ff */
[----:B--2---:R-:W-:-:S07]  /*06f0*/  DFMA R18, R2, R2, R18 ;  /* 0x000000020212722b */ /* 0x004fce0000000012 */
[----:B------:R-:W-:Y:S05]  /*0700*/  BRA.U UP0, `(.L_x_27) ;  /* 0xfffffffd00dc7547 */ /* 0x000fea000b83ffff */
.L_x_22:
[----:B------:R-:W0:Y:S01]  /*0710*/  S2R R5, SR_TID.X ;  /* 0x0000000000057919 */ /* 0x000e220000002100 */
[----:B------:R-:W0:Y:S02]  /*0720*/  LDC.64 R2, c[0x0][0x388] ;  /* 0x0000e200ff027b82 */ /* 0x000e240000000a00 */
[----:B0-----:R-:W-:-:S05]  /*0730*/  IMAD.WIDE.U32 R2, R5, 0x8, R2 ;  /* 0x0000000805027825 */ /* 0x001fca00078e0002 */
[----:B------:R-:W-:Y:S01]  /*0740*/  STG.E.64 desc[UR10][R2.64], R18 ;  /* 0x0000001202007986 */ /* 0x000fe2000c101b0a */
[----:B------:R-:W-:Y:S05]  /*0750*/  EXIT ;  /* 0x000000000000794d */ /* 0x000fea0003800000 */
.L_x_28:
        /* <DEDUP_REMOVED lines=10> */
.L_x_69:


//--------------------- .text._Z19calc_benchmark_funcPdS_ --------------------------
	.section	.text._Z19calc_benchmark_funcPdS_,"ax",@progbits
	.align	128
        .global         _Z19calc_benchmark_funcPdS_
        .type           _Z19calc_benchmark_funcPdS_,@function
        .size           _Z19calc_benchmark_funcPdS_,(.L_x_67 - _Z19calc_benchmark_funcPdS_)
        .other          _Z19calc_benchmark_funcPdS_,@"STO_CUDA_ENTRY STV_DEFAULT"
_Z19calc_benchmark_funcPdS_:
.text._Z19calc_benchmark_funcPdS_:
[----:B------:R-:W-:Y:S01]  /*0000*/  LDC R1, c[0x0][0x37c] ;  /* 0x0000df00ff017b82 */ /* 0x000fe20000000800 */
[----:B------:R-:W0:Y:S01]  /*0010*/  LDCU UR4, c[0x3][URZ] ;  /* 0x00c00000ff0477ac */ /* 0x000e220008000800 */
[----:B------:R-:W1:Y:S01]  /*0020*/  LDCU.64 UR10, c[0x0][0x358] ;  /* 0x00006b00ff0a77ac */ /* 0x000e620008000a00 */
[----:B0-----:R-:W-:-:S04]  /*0030*/  MOV R0, UR4 ;  /* 0x0000000400007c02 */ /* 0x001fc80008000f00 */
[----:B------:R-:W-:-:S13]  /*0040*/  ISETP.GE.AND P0, PT, R0, 0x1, PT ;  /* 0x000000010000780c */ /* 0x000fda0003f06270 */
[----:B-1----:R-:W-:Y:S05]  /*0050*/  @!P0 BRA `(.L_x_29) ;  /* 0x0000002c00108947 */ /* 0x002fea0003800000 */
[C---:B------:R-:W-:Y:S01]  /*0060*/  ISETP.GE.U32.AND P0, PT, R0.reuse, 0x4, PT ;  /* 0x000000040000780c */ /* 0x040fe20003f06070 */
[----:B------:R-:W-:Y:S01]  /*0070*/  IMAD.MOV.U32 R3, RZ, RZ, RZ ;  /* 0x000000ffff037224 */ /* 0x000fe200078e00ff */
[----:B------:R-:W-:-:S04]  /*0080*/  LOP3.LUT R2, R0, 0x3, RZ, 0xc0, !PT ;  /* 0x0000000300027812 */ /* 0x000fc800078ec0ff */
[----:B------:R-:W-:-:S07]  /*0090*/  ISETP.NE.AND P2, PT, R2, RZ, PT ;  /* 0x000000ff0200720c */ /* 0x000fce0003f45270 */
[----:B------:R-:W-:Y:S06]  /*00a0*/  @!P0 BRA `(.L_x_30) ;  /* 0x0000000000b48947 */ /* 0x000fec0003800000 */
[----:B------:R-:W0:Y:S01]  /*00b0*/  LDC.64 R4, c[0x4][0x78] ;  /* 0x01001e00ff047b82 */ /* 0x000e220000000a00 */
[----:B------:R-:W-:Y:S01]  /*00c0*/  HFMA2 R10, -RZ, RZ, 0, 0 ;  /* 0x00000000ff0a7431 */ /* 0x000fe200000001ff */
[----:B------:R-:W-:-:S06]  /*00d0*/  LOP3.LUT R3, R0, 0x7ffffffc, RZ, 0xc0, !PT ;  /* 0x7ffffffc00037812 */ /* 0x000fcc00078ec0ff */
[----:B------:R-:W1:Y:S02]  /*00e0*/  LDC.64 R6, c[0x4][0x20] ;  /* 0x01000800ff067b82 */ /* 0x000e640000000a00 */
.L_x_31:
[----:B0-2---:R-:W2:Y:S01]  /*00f0*/  LDG.E.64 R14, desc[UR10][R4.64] ;  /* 0x0000000a040e7981 */ /* 0x005ea2000c1e1b00 */
[----:B------:R-:W0:Y:S03]  /*0100*/  LDC.64 R8, c[0x0][0x380] ;  /* 0x0000e000ff087b82 */ /* 0x000e260000000a00 */
[----:B-1----:R-:W3:Y:S04]  /*0110*/  LDG.E.64 R18, desc[UR10][R6.64] ;  /* 0x0000000a06127981 */ /* 0x002ee8000c1e1b00 */
[----:B--2---:R-:W2:Y:S01]  /*0120*/  LDG.E.64 R14, desc[UR10][R14.64] ;  /* 0x0000000a0e0e7981 */ /* 0x004ea2000c1e1b00 */
[----:B0-----:R-:W-:-:S05]  /*0130*/  IMAD.WIDE.U32 R8, R10, 0x8, R8 ;  /* 0x000000080a087825 */ /* 0x001fca00078e0008 */
[----:B------:R-:W4:Y:S01]  /*0140*/  LDG.E.64 R12, desc[UR10][R8.64] ;  /* 0x0000000a080c7981 */ /* 0x000f22000c1e1b00 */
[----:B--2---:R-:W-:-:S06]  /*0150*/  IMAD.WIDE.U32 R16, R10, 0x8, R14 ;  /* 0x000000080a107825 */ /* 0x004fcc00078e000e */
[----:B------:R-:W4:Y:S01]  /*0160*/  LDG.E.64 R16, desc[UR10][R16.64] ;  /* 0x0000000a10107981 */ /* 0x000f22000c1e1b00 */
[----:B---3--:R-:W-:Y:S01]  /*0170*/  IMAD.WIDE.U32 R18, R10, 0x8, R18 ;  /* 0x000000080a127825 */ /* 0x008fe200078e0012 */
[----:B----4-:R-:W-:-:S07]  /*0180*/  DADD R12, R12, -R16 ;  /* 0x000000000c0c7229 */ /* 0x010fce0000000810 */
[----:B------:R0:W-:Y:S04]  /*0190*/  STG.E.64 desc[UR10][R18.64], R12 ;  /* 0x0000000c12007986 */ /* 0x0001e8000c101b0a */
[----:B------:R-:W2:Y:S04]  /*01a0*/  LDG.E.64 R20, desc[UR10][R4.64] ;  /* 0x0000000a04147981 */ /* 0x000ea8000c1e1b00 */
[----:B------:R-:W3:Y:S04]  /*01b0*/  LDG.E.64 R14, desc[UR10][R8.64+0x8] ;  /* 0x0000080a080e7981 */ /* 0x000ee8000c1e1b00 */
[----:B------:R-:W4:Y:S04]  /*01c0*/  LDG.E.64 R24, desc[UR10][R6.64] ;  /* 0x0000000a06187981 */ /* 0x000f28000c1e1b00 */
[----:B--2---:R-:W2:Y:S02]  /*01d0*/  LDG.E.64 R20, desc[UR10][R20.64] ;  /* 0x0000000a14147981 */ /* 0x004ea4000c1e1b00 */
[----:B--2---:R-:W-:-:S06]  /*01e0*/  IMAD.WIDE.U32 R22, R10, 0x8, R20 ;  /* 0x000000080a167825 */ /* 0x004fcc00078e0014 */
[----:B------:R-:W3:Y:S01]  /*01f0*/  LDG.E.64 R22, desc[UR10][R22.64+0x8] ;  /* 0x0000080a16167981 */ /* 0x000ee2000c1e1b00 */
[----:B----4-:R-:W-:Y:S01]  /*0200*/  IMAD.WIDE.U32 R24, R10, 0x8, R24 ;  /* 0x000000080a187825 */ /* 0x010fe200078e0018 */
[----:B---3--:R-:W-:-:S07]  /*0210*/  DADD R14, R14, -R22 ;  /* 0x000000000e0e7229 */ /* 0x008fce0000000816 */
[----:B------:R1:W-:Y:S04]  /*0220*/  STG.E.64 desc[UR10][R24.64+0x8], R14 ;  /* 0x0000080e18007986 */ /* 0x0003e8000c101b0a */
[----:B------:R-:W2:Y:S04]  /*0230*/  LDG.E.64 R16, desc[UR10][R4.64] ;  /* 0x0000000a04107981 */ /* 0x000ea8000c1e1b00 */
[----:B0-----:R-:W3:Y:S04]  /*0240*/  LDG.E.64 R12, desc[UR10][R8.64+0x10] ;  /* 0x0000100a080c7981 */ /* 0x001ee8000c1e1b00 */
[----:B------:R-:W4:Y:S04]  /*0250*/  LDG.E.64 R20, desc[UR10][R6.64] ;  /* 0x0000000a06147981 */ /* 0x000f28000c1e1b00 */
[----:B--2---:R-:W2:Y:S02]  /*0260*/  LDG.E.64 R16, desc[UR10][R16.64] ;  /* 0x0000000a10107981 */ /* 0x004ea4000c1e1b00 */
[----:B--2---:R-:W-:-:S06]  /*0270*/  IMAD.WIDE.U32 R18, R10, 0x8, R16 ;  /* 0x000000080a127825 */ /* 0x004fcc00078e0010 */
[----:B------:R-:W3:Y:S01]  /*0280*/  LDG.E.64 R18, desc[UR10][R18.64+0x10] ;  /* 0x0000100a12127981 */ /* 0x000ee2000c1e1b00 */
[----:B----4-:R-:W-:Y:S01]  /*0290*/  IMAD.WIDE.U32 R20, R10, 0x8, R20 ;  /* 0x000000080a147825 */ /* 0x010fe200078e0014 */
[----:B---3--:R-:W-:-:S07]  /*02a0*/  DADD R12, R12, -R18 ;  /* 0x000000000c0c7229 */ /* 0x008fce0000000812 */
[----:B------:R2:W-:Y:S04]  /*02b0*/  STG.E.64 desc[UR10][R20.64+0x10], R12 ;  /* 0x0000100c14007986 */ /* 0x0005e8000c101b0a */
[----:B------:R-:W3:Y:S04]  /*02c0*/  LDG.E.64 R22, desc[UR10][R4.64] ;  /* 0x0000000a04167981 */ /* 0x000ee8000c1e1b00 */
[----:B-1----:R-:W4:Y:S04]  /*02d0*/  LDG.E.64 R14, desc[UR10][R8.64+0x18] ;  /* 0x0000180a080e7981 */ /* 0x002f28000c1e1b00 */
[----:B------:R-:W5:Y:S04]  /*02e0*/  LDG.E.64 R16, desc[UR10][R6.64] ;  /* 0x0000000a06107981 */ /* 0x000f68000c1e1b00 */
[----:B---3--:R-:W3:Y:S02]  /*02f0*/  LDG.E.64 R22, desc[UR10][R22.64] ;  /* 0x0000000a16167981 */ /* 0x008ee4000c1e1b00 */
[----:B---3--:R-:W-:-:S06]  /*0300*/  IMAD.WIDE.U32 R24, R10, 0x8, R22 ;  /* 0x000000080a187825 */ /* 0x008fcc00078e0016 */
[----:B------:R-:W4:Y:S01]  /*0310*/  LDG.E.64 R24, desc[UR10][R24.64+0x18] ;  /* 0x0000180a18187981 */ /* 0x000f22000c1e1b00 */
[----:B-----5:R-:W-:-:S04]  /*0320*/  IMAD.WIDE.U32 R16, R10, 0x8, R16 ;  /* 0x000000080a107825 */ /* 0x020fc800078e0010 */
[----:B------:R-:W-:-:S05]  /*0330*/  VIADD R10, R10, 0x4 ;  /* 0x000000040a0a7836 */ /* 0x000fca0000000000 */
[----:B------:R-:W-:Y:S01]  /*0340*/  ISETP.NE.AND P1, PT, R10, R3, PT ;  /* 0x000000030a00720c */ /* 0x000fe20003f25270 */
[----:B----4-:R-:W-:-:S07]  /*0350*/  DADD R14, R14, -R24 ;  /* 0x000000000e0e7229 */ /* 0x010fce0000000818 */
[----:B------:R2:W-:Y:S05]  /*0360*/  STG.E.64 desc[UR10][R16.64+0x18], R14 ;  /* 0x0000180e10007986 */ /* 0x0005ea000c101b0a */
[----:B------:R-:W-:Y:S05]  /*0370*/  @P1 BRA `(.L_x_31) ;  /* 0xfffffffc005c1947 */ /* 0x000fea000383ffff */
.L_x_30:
[----:B------:R-:W-:Y:S05]  /*0380*/  @!P2 BRA `(.L_x_32) ;  /* 0x000000000048a947 */ /* 0x000fea0003800000 */
[----:B--2---:R-:W0:Y:S01]  /*0390*/  LDC.64 R14, c[0x4][0x78] ;  /* 0x01001e00ff0e7b82 */ /* 0x004e220000000a00 */
[----:B------:R-:W-:-:S07]  /*03a0*/  UMOV UR4, URZ ;  /* 0x000000ff00047c82 */ /* 0x000fce0008000000 */
[----:B------:R-:W1:Y:S02]  /*03b0*/  LDC.64 R16, c[0x4][0x20] ;  /* 0x01000800ff107b82 */ /* 0x000e640000000a00 */
.L_x_33:
[----:B0-----:R-:W2:Y:S01]  /*03c0*/  LDG.E.64 R6, desc[UR10][R14.64] ;  /* 0x0000000a0e067981 */ /* 0x001ea2000c1e1b00 */
[----:B------:R-:W0:Y:S03]  /*03d0*/  LDC.64 R4, c[0x0][0x380] ;  /* 0x0000e000ff047b82 */ /* 0x000e260000000a00 */
[----:B-1-3--:R-:W3:Y:S04]  /*03e0*/  LDG.E.64 R12, desc[UR10][R16.64] ;  /* 0x0000000a100c7981 */ /* 0x00aee8000c1e1b00 */
[----:B--2---:R-:W2:Y:S01]  /*03f0*/  LDG.E.64 R6, desc[UR10][R6.64] ;  /* 0x0000000a06067981 */ /* 0x004ea2000c1e1b00 */
[----:B0-----:R-:W-:-:S06]  /*0400*/  IMAD.WIDE.U32 R4, R3, 0x8, R4 ;  /* 0x0000000803047825 */ /* 0x001fcc00078e0004 */
[----:B------:R-:W4:Y:S01]  /*0410*/  LDG.E.64 R4, desc[UR10][R4.64] ;  /* 0x0000000a04047981 */ /* 0x000f22000c1e1b00 */
[----:B--2---:R-:W-:-:S06]  /*0420*/  IMAD.WIDE.U32 R8, R3, 0x8, R6 ;  /* 0x0000000803087825 */ /* 0x004fcc00078e0006 */
[----:B------:R-:W4:Y:S01]  /*0430*/  LDG.E.64 R8, desc[UR10][R8.64] ;  /* 0x0000000a08087981 */ /* 0x000f22000c1e1b00 */
[----:B---3--:R-:W-:Y:S01]  /*0440*/  IMAD.WIDE.U32 R12, R3, 0x8, R12 ;  /* 0x00000008030c7825 */ /* 0x008fe200078e000c */
[----:B------:R-:W-:-:S06]  /*0450*/  UIADD3 UR4, UPT, UPT, UR4, 0x1, URZ ;  /* 0x0000000104047890 */ /* 0x000fcc000fffe0ff */
[----:B------:R-:W-:Y:S02]  /*0460*/  ISETP.NE.AND P1, PT, R2, UR4, PT ;  /* 0x0000000402007c0c */ /* 0x000fe4000bf25270 */
[----:B------:R-:W-:Y:S01]  /*0470*/  IADD3 R3, PT, PT, R3, 0x1, RZ ;  /* 0x0000000103037810 */ /* 0x000fe20007ffe0ff */
[----:B----4-:R-:W-:-:S07]  /*0480*/  DADD R10, R4, -R8 ;  /* 0x00000000040a7229 */ /* 0x010fce0000000808 */
[----:B------:R3:W-:Y:S03]  /*0490*/  STG.E.64 desc[UR10][R12.64], R10 ;  /* 0x0000000a0c007986 */ /* 0x0007e6000c101b0a */
[----:B------:R-:W-:Y:S05]  /*04a0*/  @P1 BRA `(.L_x_33) ;  /* 0xfffffffc00c41947 */ /* 0x000fea000383ffff */
.L_x_32:
[----:B------:R-:W-:Y:S01]  /*04b0*/  IMAD.MOV.U32 R3, RZ, RZ, RZ ;  /* 0x000000ffff037224 */ /* 0x000fe200078e00ff */
[----:B------:R-:W-:Y:S06]  /*04c0*/  @!P0 BRA `(.L_x_34) ;  /* 0x0000000400d88947 */ /* 0x000fec0003800000 */
[----:B------:R-:W-:Y:S02]  /*04d0*/  LOP3.LUT R3, R0, 0x7ffffffc, RZ, 0xc0, !PT ;  /* 0x7ffffffc00037812 */ /* 0x000fe400078ec0ff */
[----:B------:R-:W-:-:S07]  /*04e0*/  MOV R6, RZ ;  /* 0x000000ff00067202 */ /* 0x000fce0000000f00 */
.L_x_39:
[----:B0-23--:R-:W0:Y:S02]  /*04f0*/  LDC.64 R12, c[0x4][0x60] ;  /* 0x01001800ff0c7b82 */ /* 0x00de240000000a00 */
[----:B0-----:R-:W2:Y:S06]  /*0500*/  LDG.E.64 R8, desc[UR10][R12.64] ;  /* 0x0000000a0c087981 */ /* 0x001eac000c1e1b00 */
[----:B------:R-:W0:Y:S02]  /*0510*/  LDC.64 R16, c[0x4][0x20] ;  /* 0x01000800ff107b82 */ /* 0x000e240000000a00 */
[----:B0-----:R-:W3:Y:S04]  /*0520*/  LDG.E.64 R4, desc[UR10][R16.64] ;  /* 0x0000000a10047981 */ /* 0x001ee8000c1e1b00 */
[----:B--2---:R-:W2:Y:S01]  /*0530*/  LDG.E.64 R8, desc[UR10][R8.64] ;  /* 0x0000000a08087981 */ /* 0x004ea2000c1e1b00 */
[----:B---3--:R-:W-:-:S06]  /*0540*/  IMAD.WIDE.U32 R10, R6, 0x8, R4 ;  /* 0x00000008060a7825 */ /* 0x008fcc00078e0004 */
[----:B------:R-:W3:Y:S01]  /*0550*/  LDG.E.64 R10, desc[UR10][R10.64] ;  /* 0x0000000a0a0a7981 */ /* 0x000ee2000c1e1b00 */
[----:B------:R-:W-:Y:S01]  /*0560*/  IMAD.MOV.U32 R4, RZ, RZ, 0x1 ;  /* 0x00000001ff047424 */ /* 0x000fe200078e00ff */
[----:B------:R-:W-:Y:S01]  /*0570*/  MOV R0, R6 ;  /* 0x0000000600007202 */ /* 0x000fe20000000f00 */
[----:B------:R-:W-:-:S05]  /*0580*/  VIADD R6, R6, 0x4 ;  /* 0x0000000406067836 */ /* 0x000fca0000000000 */
[----:B------:R-:W-:Y:S01]  /*0590*/  ISETP.NE.AND P1, PT, R6, R3, PT ;  /* 0x000000030600720c */ /* 0x000fe20003f25270 */
[----:B--2---:R-:W0:Y:S02]  /*05a0*/  MUFU.RCP64H R5, R9 ;  /* 0x0000000900057308 */ /* 0x004e240000001800 */
[----:B0-----:R-:W-:-:S08]  /*05b0*/  DFMA R14, -R8, R4, 1 ;  /* 0x3ff00000080e742b */ /* 0x001fd00000000104 */
[----:B------:R-:W-:Y:S01]  /*05c0*/  DFMA R14, R14, R14, R14 ;  /* 0x0000000e0e0e722b */ /* 0x000fe2000000000e */
[----:B---3--:R-:W-:-:S07]  /*05d0*/  FSETP.GEU.AND P2, PT, |R11|, 6.5827683646048100446e-37, PT ;  /* 0x036000000b00780b */ /* 0x008fce0003f4e200 */
[----:B------:R-:W-:-:S08]  /*05e0*/  DFMA R14, R4, R14, R4 ;  /* 0x0000000e040e722b */ /* 0x000fd00000000004 */
[----:B------:R-:W-:-:S08]  /*05f0*/  DFMA R4, -R8, R14, 1 ;  /* 0x3ff000000804742b */ /* 0x000fd0000000010e */
[----:B------:R-:W-:-:S08]  /*0600*/  DFMA R4, R14, R4, R14 ;  /* 0x000000040e04722b */ /* 0x000fd0000000000e */
[----:B------:R-:W-:-:S08]  /*0610*/  DMUL R12, R10, R4 ;  /* 0x000000040a0c7228 */ /* 0x000fd00000000000 */
[----:B------:R-:W-:-:S08]  /*0620*/  DFMA R14, -R8, R12, R10 ;  /* 0x0000000c080e722b */ /* 0x000fd0000000010a */
[----:B------:R-:W-:-:S10]  /*0630*/  DFMA R4, R4, R14, R12 ;  /* 0x0000000e0404722b */ /* 0x000fd4000000000c */
[----:B------:R-:W-:-:S05]  /*0640*/  FFMA R7, RZ, R9, R5 ;  /* 0x00000009ff077223 */ /* 0x000fca0000000005 */
[----:B------:R-:W-:-:S13]  /*0650*/  FSETP.GT.AND P0, PT, |R7|, 1.469367938527859385e-39, PT ;  /* 0x001000000700780b */ /* 0x000fda0003f04200 */
[----:B------:R-:W-:Y:S05]  /*0660*/  @P0 BRA P2, `(.L_x_35) ;  /* 0x0000000000100947 */ /* 0x000fea0001000000 */
[----:B------:R-:W-:Y:S01]  /*0670*/  MOV R12, R10 ;  /* 0x0000000a000c7202 */ /* 0x000fe20000000f00 */
[----:B------:R-:W-:Y:S01]  /*0680*/  IMAD.MOV.U32 R13, RZ, RZ, R11 ;  /* 0x000000ffff0d7224 */ /* 0x000fe200078e000b */
[----:B------:R-:W-:-:S07]  /*0690*/  MOV R10, 0x6b0 ;  /* 0x000006b0000a7802 */ /* 0x000fce0000000f00 */
[----:B------:R-:W-:Y:S05]  /*06a0*/  CALL.REL.NOINC `($__internal_0_$__cuda_sm20_div_rn_f64_full) ;  /* 0x0000002c00487944 */ /* 0x000fea0003c00000 */
.L_x_35:
[----:B------:R-:W0:Y:S02]  /*06b0*/  LDC.64 R10, c[0x4][0x28] ;  /* 0x01000a00ff0a7b82 */ /* 0x000e240000000a00 */
[----:B0-----:R-:W2:Y:S06]  /*06c0*/  LDG.E.64 R10, desc[UR10][R10.64] ;  /* 0x0000000a0a0a7981 */ /* 0x001eac000c1e1b00 */
[----:B------:R-:W0:Y:S08]  /*06d0*/  LDC.64 R20, c[0x4][0x60] ;  /* 0x01001800ff147b82 */ /* 0x000e300000000a00 */
[----:B------:R-:W1:Y:S01]  /*06e0*/  LDC.64 R18, c[0x4][0x20] ;  /* 0x01000800ff127b82 */ /* 0x000e620000000a00 */
[----:B--2---:R-:W-:-:S05]  /*06f0*/  IMAD.WIDE.U32 R12, R0, 0x8, R10 ;  /* 0x00000008000c7825 */ /* 0x004fca00078e000a */
[----:B------:R2:W-:Y:S04]  /*0700*/  STG.E.64 desc[UR10][R12.64], R4 ;  /* 0x000000040c007986 */ /* 0x0005e8000c101b0a */
[----:B0-----:R-:W3:Y:S04]  /*0710*/  LDG.E.64 R8, desc[UR10][R20.64] ;  /* 0x0000000a14087981 */ /* 0x001ee8000c1e1b00 */
[----:B-1----:R-:W4:Y:S04]  /*0720*/  LDG.E.64 R14, desc[UR10][R18.64] ;  /* 0x0000000a120e7981 */ /* 0x002f28000c1e1b00 */
[----:B---3--:R-:W3:Y:S01]  /*0730*/  LDG.E.64 R8, desc[UR10][R8.64] ;  /* 0x0000000a08087981 */ /* 0x008ee2000c1e1b00 */
[----:B----4-:R-:W-:-:S06]  /*0740*/  IMAD.WIDE.U32 R14, R0, 0x8, R14 ;  /* 0x00000008000e7825 */ /* 0x010fcc00078e000e */
[----:B------:R-:W4:Y:S01]  /*0750*/  LDG.E.64 R14, desc[UR10][R14.64+0x8] ;  /* 0x0000080a0e0e7981 */ /* 0x000f22000c1e1b00 */
[----:B------:R-:W-:Y:S01]  /*0760*/  MOV R16, 0x1 ;  /* 0x0000000100107802 */ /* 0x000fe20000000f00 */
[----:B---3--:R-:W0:Y:S01]  /*0770*/  MUFU.RCP64H R17, R9 ;  /* 0x0000000900117308 */ /* 0x008e220000001800 */
[----:B----4-:R-:W-:-:S04]  /*0780*/  FSETP.GEU.AND P2, PT, |R15|, 6.5827683646048100446e-37, PT ;  /* 0x036000000f00780b */ /* 0x010fc80003f4e200 */
[----:B0-----:R-:W-:-:S08]  /*0790*/  DFMA R10, -R8, R16, 1 ;  /* 0x3ff00000080a742b */ /* 0x001fd00000000110 */
[----:B------:R-:W-:-:S08]  /*07a0*/  DFMA R10, R10, R10, R10 ;  /* 0x0000000a0a0a722b */ /* 0x000fd0000000000a */
[----:B------:R-:W-:-:S08]  /*07b0*/  DFMA R10, R16, R10, R16 ;  /* 0x0000000a100a722b */ /* 0x000fd00000000010 */
[----:B--2---:R-:W-:-:S08]  /*07c0*/  DFMA R4, -R8, R10, 1 ;  /* 0x3ff000000804742b */ /* 0x004fd0000000010a */
[----:B------:R-:W-:-:S08]  /*07d0*/  DFMA R4, R10, R4, R10 ;  /* 0x000000040a04722b */ /* 0x000fd0000000000a */
[----:B------:R-:W-:-:S08]  /*07e0*/  DMUL R10, R14, R4 ;  /* 0x000000040e0a7228 */ /* 0x000fd00000000000 */
[----:B------:R-:W-:-:S08]  /*07f0*/  DFMA R12, -R8, R10, R14 ;  /* 0x0000000a080c722b */ /* 0x000fd0000000010e */
[----:B------:R-:W-:-:S10]  /*0800*/  DFMA R4, R4, R12, R10 ;  /* 0x0000000c0404722b */ /* 0x000fd4000000000a */
[----:B------:R-:W-:-:S05]  /*0810*/  FFMA R7, RZ, R9, R5 ;  /* 0x00000009ff077223 */ /* 0x000fca0000000005 */
[----:B------:R-:W-:-:S13]  /*0820*/  FSETP.GT.AND P0, PT, |R7|, 1.469367938527859385e-39, PT ;  /* 0x001000000700780b */ /* 0x000fda0003f04200 */
[----:B------:R-:W-:Y:S05]  /*0830*/  @P0 BRA P2, `(.L_x_36) ;  /* 0x0000000000100947 */ /* 0x000fea0001000000 */
[----:B------:R-:W-:Y:S01]  /*0840*/  IMAD.MOV.U32 R12, RZ, RZ, R14 ;  /* 0x000000ffff0c7224 */ /* 0x000fe200078e000e */
[----:B------:R-:W-:Y:S02]  /*0850*/  MOV R13, R15 ;  /* 0x0000000f000d7202 */ /* 0x000fe40000000f00 */
[----:B------:R-:W-:-:S07]  /*0860*/  MOV R10, 0x880 ;  /* 0x00000880000a7802 */ /* 0x000fce0000000f00 */
[----:B------:R-:W-:Y:S05]  /*0870*/  CALL.REL.NOINC `($__internal_0_$__cuda_sm20_div_rn_f64_full) ;  /* 0x0000002800d47944 */ /* 0x000fea0003c00000 */
.L_x_36:
        /* <DEDUP_REMOVED lines=11> */
[----:B------:R-:W-:Y:S01]  /*0930*/  IMAD.MOV.U32 R14, RZ, RZ, 0x1 ;  /* 0x00000001ff0e7424 */ /* 0x000fe200078e00ff */
        /* <DEDUP_REMOVED lines=13> */
[----:B------:R-:W-:-:S07]  /*0a10*/  MOV R10, 0xa30 ;  /* 0x00000a30000a7802 */ /* 0x000fce0000000f00 */
[----:B------:R-:W-:Y:S05]  /*0a20*/  CALL.REL.NOINC `($__internal_0_$__cuda_sm20_div_rn_f64_full) ;  /* 0x0000002800687944 */ /* 0x000fea0003c00000 */
.L_x_37:
        /* <DEDUP_REMOVED lines=27> */
.L_x_38:
[----:B------:R-:W0:Y:S02]  /*0be0*/  LDC.64 R10, c[0x4][0x28] ;  /* 0x01000a00ff0a7b82 */ /* 0x000e240000000a00 */
[----:B0-----:R-:W2:Y:S02]  /*0bf0*/  LDG.E.64 R8, desc[UR10][R10.64] ;  /* 0x0000000a0a087981 */ /* 0x001ea4000c1e1b00 */
[----:B--2---:R-:W-:-:S05]  /*0c00*/  IMAD.WIDE.U32 R8, R0, 0x8, R8 ;  /* 0x0000000800087825 */ /* 0x004fca00078e0008 */
[----:B------:R0:W-:Y:S01]  /*0c10*/  STG.E.64 desc[UR10][R8.64+0x18], R4 ;  /* 0x0000180408007986 */ /* 0x0001e2000c101b0a */
[----:B------:R-:W-:Y:S05]  /*0c20*/  @P1 BRA `(.L_x_39) ;  /* 0xfffffff800301947 */ /* 0x000fea000383ffff */
.L_x_34:
[----:B------:R-:W-:-:S13]  /*0c30*/  ISETP.NE.AND P0, PT, R2, RZ, PT ;  /* 0x000000ff0200720c */ /* 0x000fda0003f05270 */
[----:B------:R-:W-:Y:S05]  /*0c40*/  @!P0 BRA `(.L_x_40) ;  /* 0x0000000000908947 */ /* 0x000fea0003800000 */
[----:B------:R-:W-:-:S05]  /*0c50*/  UMOV UR4, URZ ;  /* 0x000000ff00047c82 */ /* 0x000fca0008000000 */
.L_x_42:
[----:B-12---:R-:W1:Y:S02]  /*0c60*/  LDC.64 R14, c[0x4][0x60] ;  /* 0x01001800ff0e7b82 */ /* 0x006e640000000a00 */
[----:B-1----:R-:W2:Y:S06]  /*0c70*/  LDG.E.64 R6, desc[UR10][R14.64] ;  /* 0x0000000a0e067981 */ /* 0x002eac000c1e1b00 */
[----:B---3--:R-:W0:Y:S02]  /*0c80*/  LDC.64 R12, c[0x4][0x20] ;  /* 0x01000800ff0c7b82 */ /* 0x008e240000000a00 */
[----:B0-----:R-:W3:Y:S04]  /*0c90*/  LDG.E.64 R4, desc[UR10][R12.64] ;  /* 0x0000000a0c047981 */ /* 0x001ee8000c1e1b00 */
[----:B--2---:R-:W2:Y:S01]  /*0ca0*/  LDG.E.64 R6, desc[UR10][R6.64] ;  /* 0x0000000a06067981 */ /* 0x004ea2000c1e1b00 */
[----:B---3--:R-:W-:-:S06]  /*0cb0*/  IMAD.WIDE.U32 R8, R3, 0x8, R4 ;  /* 0x0000000803087825 */ /* 0x008fcc00078e0004 */
[----:B------:R-:W3:Y:S01]  /*0cc0*/  LDG.E.64 R8, desc[UR10][R8.64] ;  /* 0x0000000a08087981 */ /* 0x000ee2000c1e1b00 */
[----:B------:R-:W-:Y:S01]  /*0cd0*/  IMAD.MOV.U32 R4, RZ, RZ, 0x1 ;  /* 0x00000001ff047424 */ /* 0x000fe200078e00ff */
[----:B------:R-:W-:-:S06]  /*0ce0*/  UIADD3 UR4, UPT, UPT, UR4, 0x1, URZ ;  /* 0x0000000104047890 */ /* 0x000fcc000fffe0ff */
[----:B------:R-:W-:Y:S01]  /*0cf0*/  ISETP.NE.AND P1, PT, R2, UR4, PT ;  /* 0x0000000402007c0c */ /* 0x000fe2000bf25270 */
        /* <DEDUP_REMOVED lines=15> */
[----:B------:R-:W-:Y:S01]  /*0df0*/  MOV R8, R6 ;  /* 0x0000000600087202 */ /* 0x000fe20000000f00 */
[----:B------:R-:W-:Y:S01]  /*0e00*/  IMAD.MOV.U32 R9, RZ, RZ, R7 ;  /* 0x000000ffff097224 */ /* 0x000fe200078e0007 */
[----:B------:R-:W-:-:S07]  /*0e10*/  MOV R10, 0xe30 ;  /* 0x00000e30000a7802 */ /* 0x000fce0000000f00 */
[----:B------:R-:W-:Y:S05]  /*0e20*/  CALL.REL.NOINC `($__internal_0_$__cuda_sm20_div_rn_f64_full) ;  /* 0x0000002400687944 */ /* 0x000fea0003c00000 */
.L_x_41:
[----:B------:R-:W0:Y:S02]  /*0e30*/  LDC.64 R8, c[0x4][0x28] ;  /* 0x01000a00ff087b82 */ /* 0x000e240000000a00 */
[----:B0-----:R-:W2:Y:S02]  /*0e40*/  LDG.E.64 R6, desc[UR10][R8.64] ;  /* 0x0000000a08067981 */ /* 0x001ea4000c1e1b00 */
[C---:B--2---:R-:W-:Y:S01]  /*0e50*/  IMAD.WIDE.U32 R6, R3.reuse, 0x8, R6 ;  /* 0x0000000803067825 */ /* 0x044fe200078e0006 */
[----:B------:R-:W-:-:S04]  /*0e60*/  IADD3 R3, PT, PT, R3, 0x1, RZ ;  /* 0x0000000103037810 */ /* 0x000fc80007ffe0ff */
[----:B------:R1:W-:Y:S01]  /*0e70*/  STG.E.64 desc[UR10][R6.64], R4 ;  /* 0x0000000406007986 */ /* 0x0003e2000c101b0a */
[----:B------:R-:W-:Y:S05]  /*0e80*/  @P1 BRA `(.L_x_42) ;  /* 0xfffffffc00741947 */ /* 0x000fea000383ffff */
.L_x_40:
[----:B------:R-:W4:Y:S01]  /*0e90*/  LDCU UR6, c[0x3][URZ] ;  /* 0x00c00000ff0677ac */ /* 0x000f220008000800 */
[----:B------:R-:W-:Y:S01]  /*0ea0*/  IMAD.MOV.U32 R0, RZ, RZ, RZ ;  /* 0x000000ffff007224 */ /* 0x000fe200078e00ff */
[----:B----4-:R-:W-:Y:S02]  /*0eb0*/  ULOP3.LUT UR7, UR6, 0x7, URZ, 0xc0, !UPT ;  /* 0x0000000706077892 */ /* 0x010fe4000f8ec0ff */
[----:B------:R-:W-:Y:S02]  /*0ec0*/  ULOP3.LUT UR4, UR6, 0x7ffffff8, URZ, 0xc0, !UPT ;  /* 0x7ffffff806047892 */ /* 0x000fe4000f8ec0ff */
[----:B------:R-:W-:Y:S02]  /*0ed0*/  ULOP3.LUT UR6, UR6, 0x1, URZ, 0xc0, !UPT ;  /* 0x0000000106067892 */ /* 0x000fe4000f8ec0ff */
[----:B------:R-:W-:-:S12]  /*0ee0*/  UIADD3 UR8, UPT, UPT, UR7, -0x1, URZ ;  /* 0xffffffff07087890 */ /* 0x000fd8000fffe0ff */
.L_x_48:
[----:B01----:R-:W0:Y:S08]  /*0ef0*/  LDC.64 R4, c[0x4][0x30] ;  /* 0x01000c00ff047b82 */ /* 0x003e300000000a00 */
[----:B------:R-:W1:Y:S01]  /*0f00*/  LDC R7, c[0x3][RZ] ;  /* 0x00c00000ff077b82 */ /* 0x000e620000000800 */
[----:B0---4-:R-:W4:Y:S01]  /*0f10*/  LDG.E.64 R8, desc[UR10][R4.64] ;  /* 0x0000000a04087981 */ /* 0x011f22000c1e1b00 */
[----:B------:R-:W-:Y:S01]  /*0f20*/  MOV R3, R0 ;  /* 0x0000000000037202 */ /* 0x000fe20000000f00 */
[----:B------:R-:W-:Y:S01]  /*0f30*/  HFMA2 R6, -RZ, RZ, 0, 0 ;  /* 0x00000000ff067431 */ /* 0x000fe200000001ff */
[----:B-1----:R-:W-:Y:S01]  /*0f40*/  ISETP.GE.U32.AND P1, PT, R7, 0x8, PT ;  /* 0x000000080700780c */ /* 0x002fe20003f26070 */
[----:B----4-:R-:W-:-:S04]  /*0f50*/  IMAD.WIDE.U32 R8, R0, 0x8, R8 ;  /* 0x0000000800087825 */ /* 0x010fc800078e0008 */
[----:B------:R-:W-:Y:S01]  /*0f60*/  VIADD R0, R0, 0x1 ;  /* 0x0000000100007836 */ /* 0x000fe20000000000 */
[----:B------:R0:W-:Y:S04]  /*0f70*/  STG.E.64 desc[UR10][R8.64], RZ ;  /* 0x000000ff08007986 */ /* 0x0001e8000c101b0a */
[----:B------:R-:W-:-:S03]  /*0f80*/  ISETP.NE.AND P0, PT, R0, R7, PT ;  /* 0x000000070000720c */ /* 0x000fc60003f05270 */
[----:B------:R-:W-:Y:S10]  /*0f90*/  @!P1 BRA `(.L_x_43) ;  /* 0x0000000400bc9947 */ /* 0x000ff40003800000 */
[----:B------:R-:W-:-:S07]  /*0fa0*/  IMAD.MOV.U32 R6, RZ, RZ, RZ ;  /* 0x000000ffff067224 */ /* 0x000fce00078e00ff */
.L_x_44:
[----:B---3--:R-:W1:Y:S01]  /*0fb0*/  LDC.64 R10, c[0x4][0x80] ;  /* 0x01002000ff0a7b82 */ /* 0x008e620000000a00 */
[----:B--2---:R-:W2:Y:S04]  /*0fc0*/  LDG.E.64 R16, desc[UR10][R4.64] ;  /* 0x0000000a04107981 */ /* 0x004ea8000c1e1b00 */
[----:B-1--4-:R-:W3:Y:S03]  /*0fd0*/  LDG.E.64 R12, desc[UR10][R10.64] ;  /* 0x0000000a0a0c7981 */ /* 0x012ee6000c1e1b00 */
[----:B0-----:R-:W0:Y:S02]  /*0fe0*/  LDC.64 R8, c[0x4][0x28] ;  /* 0x01000a00ff087b82 */ /* 0x001e240000000a00 */
[----:B0-----:R-:W4:Y:S01]  /*0ff0*/  LDG.E.64 R14, desc[UR10][R8.64] ;  /* 0x0000000a080e7981 */ /* 0x001f22000c1e1b00 */
[----:B---3--:R-:W-:-:S06]  /*1000*/  IMAD.WIDE.U32 R12, R6, 0x8, R12 ;  /* 0x00000008060c7825 */ /* 0x008fcc00078e000c */
[----:B------:R-:W3:Y:S01]  /*1010*/  LDG.E.64 R12, desc[UR10][R12.64] ;  /* 0x0000000a0c0c7981 */ /* 0x000ee2000c1e1b00 */
[----:B--2---:R-:W-:-:S05]  /*1020*/  IMAD.WIDE.U32 R18, R3, 0x8, R16 ;  /* 0x0000000803127825 */ /* 0x004fca00078e0010 */
[----:B------:R-:W2:Y:S01]  /*1030*/  LDG.E.64 R20, desc[UR10][R18.64] ;  /* 0x0000000a12147981 */ /* 0x000ea2000c1e1b00 */
[----:B----4-:R-:W-:-:S06]  /*1040*/  IMAD.WIDE.U32 R16, R6, 0x8, R14 ;  /* 0x0000000806107825 */ /* 0x010fcc00078e000e */
[----:B------:R-:W2:Y:S01]  /*1050*/  LDG.E.64 R16, desc[UR10][R16.64] ;  /* 0x0000000a10107981 */ /* 0x000ea2000c1e1b00 */
[----:B---3--:R-:W-:-:S06]  /*1060*/  IMAD.WIDE.U32 R14, R3, 0x8, R12 ;  /* 0x00000008030e7825 */ /* 0x008fcc00078e000c */
[----:B------:R-:W2:Y:S02]  /*1070*/  LDG.E.64 R14, desc[UR10][R14.64] ;  /* 0x0000000a0e0e7981 */ /* 0x000ea4000c1e1b00 */
[----:B--2---:R-:W-:-:S07]  /*1080*/  DFMA R20, R14, R16, R20 ;  /* 0x000000100e14722b */ /* 0x004fce0000000014 */
[----:B------:R0:W-:Y:S04]  /*1090*/  STG.E.64 desc[UR10][R18.64], R20 ;  /* 0x0000001412007986 */ /* 0x0001e8000c101b0a */
[----:B------:R-:W2:Y:S04]  /*10a0*/  LDG.E.64 R22, desc[UR10][R10.64] ;  /* 0x0000000a0a167981 */ /* 0x000ea8000c1e1b00 */
[----:B------:R-:W3:Y:S04]  /*10b0*/  LDG.E.64 R12, desc[UR10][R8.64] ;  /* 0x0000000a080c7981 */ /* 0x000ee8000c1e1b00 */
[----:B------:R-:W4:Y:S01]  /*10c0*/  LDG.E.64 R26, desc[UR10][R4.64] ;  /* 0x0000000a041a7981 */ /* 0x000f22000c1e1b00 */
[----:B--2---:R-:W-:-:S06]  /*10d0*/  IMAD.WIDE.U32 R22, R6, 0x8, R22 ;  /* 0x0000000806167825 */ /* 0x004fcc00078e0016 */
[----:B------:R-:W2:Y:S01]  /*10e0*/  LDG.E.64 R22, desc[UR10][R22.64+0x8] ;  /* 0x0000080a16167981 */ /* 0x000ea2000c1e1b00 */
[----:B---3--:R-:W-:-:S04]  /*10f0*/  IMAD.WIDE.U32 R24, R6, 0x8, R12 ;  /* 0x0000000806187825 */ /* 0x008fc800078e000c */
[C---:B----4-:R-:W-:Y:S02]  /*1100*/  IMAD.WIDE.U32 R26, R3.reuse, 0x8, R26 ;  /* 0x00000008031a7825 */ /* 0x050fe400078e001a */
[----:B------:R-:W3:Y:S04]  /*1110*/  LDG.E.64 R24, desc[UR10][R24.64+0x8] ;  /* 0x0000080a18187981 */ /* 0x000ee8000c1e1b00 */
[----:B------:R-:W3:Y:S01]  /*1120*/  LDG.E.64 R14, desc[UR10][R26.64] ;  /* 0x0000000a1a0e7981 */ /* 0x000ee2000c1e1b00 */
[----:B--2---:R-:W-:-:S06]  /*1130*/  IMAD.WIDE.U32 R12, R3, 0x8, R22 ;  /* 0x00000008030c7825 */ /* 0x004fcc00078e0016 */
[----:B------:R-:W3:Y:S02]  /*1140*/  LDG.E.64 R12, desc[UR10][R12.64] ;  /* 0x0000000a0c0c7981 */ /* 0x000ee4000c1e1b00 */
[----:B---3--:R-:W-:-:S07]  /*1150*/  DFMA R14, R12, R24, R14 ;  /* 0x000000180c0e722b */ /* 0x008fce000000000e */
[----:B------:R1:W-:Y:S04]  /*1160*/  STG.E.64 desc[UR10][R26.64], R14 ;  /* 0x0000000e1a007986 */ /* 0x0003e8000c101b0a */
[----:B------:R-:W2:Y:S04]  /*1170*/  LDG.E.64 R16, desc[UR10][R10.64] ;  /* 0x0000000a0a107981 */ /* 0x000ea8000c1e1b00 */
[----:B0-----:R-:W3:Y:S04]  /*1180*/  LDG.E.64 R18, desc[UR10][R8.64] ;  /* 0x0000000a08127981 */ /* 0x001ee8000c1e1b00 */
        /* <DEDUP_REMOVED lines=11> */
[----:B-1----:R-:W2:Y:S04]  /*1240*/  LDG.E.64 R14, desc[UR10][R10.64] ;  /* 0x0000000a0a0e7981 */ /* 0x002ea8000c1e1b00 */
        /* <DEDUP_REMOVED lines=12> */
[----:B0-----:R-:W2:Y:S04]  /*1310*/  LDG.E.64 R12, desc[UR10][R10.64] ;  /* 0x0000000a0a0c7981 */ /* 0x001ea8000c1e1b00 */
        /* <DEDUP_REMOVED lines=38> */
[----:B------:R-:W1:Y:S04]  /*1580*/  LDG.E.64 R10, desc[UR10][R10.64] ;  /* 0x0000000a0a0a7981 */ /* 0x000e68000c1e1b00 */
[----:B------:R-:W2:Y:S04]  /*1590*/  LDG.E.64 R16, desc[UR10][R4.64] ;  /* 0x0000000a04107981 */ /* 0x000ea8000c1e1b00 */
[----:B------:R-:W3:Y:S01]  /*15a0*/  LDG.E.64 R8, desc[UR10][R8.64] ;  /* 0x0000000a08087981 */ /* 0x000ee2000c1e1b00 */
[----:B-1----:R-:W-:-:S06]  /*15b0*/  IMAD.WIDE.U32 R14, R6, 0x8, R10 ;  /* 0x00000008060e7825 */ /* 0x002fcc00078e000a */
[----:B------:R-:W5:Y:S01]  /*15c0*/  LDG.E.64 R14, desc[UR10][R14.64+0x38] ;  /* 0x0000380a0e0e7981 */ /* 0x000f62000c1e1b00 */
[----:B--2---:R-:W-:-:S04]  /*15d0*/  IMAD.WIDE.U32 R20, R3, 0x8, R16 ;  /* 0x0000000803147825 */ /* 0x004fc800078e0010 */
[----:B---3--:R-:W-:Y:S01]  /*15e0*/  IMAD.WIDE.U32 R24, R6, 0x8, R8 ;  /* 0x0000000806187825 */ /* 0x008fe200078e0008 */
[----:B------:R-:W2:Y:S05]  /*15f0*/  LDG.E.64 R18, desc[UR10][R20.64] ;  /* 0x0000000a14127981 */ /* 0x000eaa000c1e1b00 */
[----:B------:R-:W2:Y:S01]  /*1600*/  LDG.E.64 R24, desc[UR10][R24.64+0x38] ;  /* 0x0000380a18187981 */ /* 0x000ea2000c1e1b00 */
[----:B-----5:R-:W-:-:S06]  /*1610*/  IMAD.WIDE.U32 R16, R3, 0x8, R14 ;  /* 0x0000000803107825 */ /* 0x020fcc00078e000e */
[----:B------:R-:W2:Y:S01]  /*1620*/  LDG.E.64 R16, desc[UR10][R16.64] ;  /* 0x0000000a10107981 */ /* 0x000ea2000c1e1b00 */
[----:B------:R-:W-:-:S04]  /*1630*/  IADD3 R6, PT, PT, R6, 0x8, RZ ;  /* 0x0000000806067810 */ /* 0x000fc80007ffe0ff */
[----:B------:R-:W-:Y:S01]  /*1640*/  ISETP.NE.AND P1, PT, R6, UR4, PT ;  /* 0x0000000406007c0c */ /* 0x000fe2000bf25270 */
[----:B--2---:R-:W-:-:S07]  /*1650*/  DFMA R18, R16, R24, R18 ;  /* 0x000000181012722b */ /* 0x004fce0000000012 */
[----:B------:R4:W-:Y:S05]  /*1660*/  STG.E.64 desc[UR10][R20.64], R18 ;  /* 0x0000001214007986 */ /* 0x0009ea000c101b0a */
[----:B------:R-:W-:Y:S05]  /*1670*/  @P1 BRA `(.L_x_44) ;  /* 0xfffffff8004c1947 */ /* 0x000fea000383ffff */
[----:B------:R-:W-:-:S07]  /*1680*/  IMAD.U32 R6, RZ, RZ, UR4 ;  /* 0x00000004ff067e24 */ /* 0x000fce000f8e00ff */
.L_x_43:
[----:B------:R-:W-:-:S09]  /*1690*/  UISETP.NE.AND UP0, UPT, UR7, URZ, UPT ;  /* 0x000000ff0700728c */ /* 0x000fd2000bf05270 */
[----:B------:R-:W-:Y:S05]  /*16a0*/  BRA.U !UP0, `(.L_x_45) ;  /* 0x0000000508ac7547 */ /* 0x000fea000b800000 */
[----:B------:R-:W-:Y:S01]  /*16b0*/  UISETP.GE.U32.AND UP0, UPT, UR8, 0x3, UPT ;  /* 0x000000030800788c */ /* 0x000fe2000bf06070 */
[----:B------:R-:W-:-:S08]  /*16c0*/  ISETP.NE.AND P1, PT, R2, RZ, PT ;  /* 0x000000ff0200720c */ /* 0x000fd00003f25270 */
[----:B------:R-:W-:Y:S05]  /*16d0*/  BRA.U !UP0, `(.L_x_46) ;  /* 0x0000000108dc7547 */ /* 0x000fea000b800000 */
[----:B---3--:R-:W4:Y:S01]  /*16e0*/  LDC.64 R10, c[0x4][0x80] ;  /* 0x01002000ff0a7b82 */ /* 0x008f220000000a00 */
[----:B--2---:R-:W2:Y:S04]  /*16f0*/  LDG.E.64 R16, desc[UR10][R4.64] ;  /* 0x0000000a04107981 */ /* 0x004ea8000c1e1b00 */
[----:B----4-:R-:W3:Y:S03]  /*1700*/  LDG.E.64 R12, desc[UR10][R10.64] ;  /* 0x0000000a0a0c7981 */ /* 0x010ee6000c1e1b00 */
        /* <DEDUP_REMOVED lines=42> */
[----:B------:R-:W4:Y:S01]  /*19b0*/  LDG.E.64 R14, desc[UR10][R14.64+0x18] ;  /* 0x0000180a0e0e7981 */ /* 0x000f22000c1e1b00 */
[----:B--2---:R-:W-:-:S04]  /*19c0*/  IMAD.WIDE.U32 R20, R3, 0x8, R16 ;  /* 0x0000000803147825 */ /* 0x004fc800078e0010 */
[----:B---3--:R-:W-:Y:S01]  /*19d0*/  IMAD.WIDE.U32 R24, R6, 0x8, R8 ;  /* 0x0000000806187825 */ /* 0x008fe200078e0008 */
[----:B------:R-:W2:Y:S05]  /*19e0*/  LDG.E.64 R18, desc[UR10][R20.64] ;  /* 0x0000000a14127981 */ /* 0x000eaa000c1e1b00 */
[----:B------:R-:W2:Y:S01]  /*19f0*/  LDG.E.64 R24, desc[UR10][R24.64+0x18] ;  /* 0x0000180a18187981 */ /* 0x000ea2000c1e1b00 */
[----:B----4-:R-:W-:-:S06]  /*1a00*/  IMAD.WIDE.U32 R16, R3, 0x8, R14 ;  /* 0x0000000803107825 */ /* 0x010fcc00078e000e */
[----:B------:R-:W2:Y:S01]  /*1a10*/  LDG.E.64 R16, desc[UR10][R16.64] ;  /* 0x0000000a10107981 */ /* 0x000ea2000c1e1b00 */
[----:B------:R-:W-:Y:S01]  /*1a20*/  IADD3 R6, PT, PT, R6, 0x4, RZ ;  /* 0x0000000406067810 */ /* 0x000fe20007ffe0ff */
[----:B--2---:R-:W-:-:S07]  /*1a30*/  DFMA R18, R16, R24, R18 ;  /* 0x000000181012722b */ /* 0x004fce0000000012 */
[----:B------:R0:W-:Y:S04]  /*1a40*/  STG.E.64 desc[UR10][R20.64], R18 ;  /* 0x0000001214007986 */ /* 0x0001e8000c101b0a */
.L_x_46:
[----:B------:R-:W-:Y:S05]  /*1a50*/  @!P1 BRA `(.L_x_45) ;  /* 0x0000000000c09947 */ /* 0x000fea0003800000 */
[----:B------:R-:W-:Y:S01]  /*1a60*/  ISETP.NE.AND P1, PT, R2, 0x1, PT ;  /* 0x000000010200780c */ /* 0x000fe20003f25270 */
[----:B------:R-:W-:-:S12]  /*1a70*/  UISETP.NE.AND UP0, UPT, UR6, URZ, UPT ;  /* 0x000000ff0600728c */ /* 0x000fd8000bf05270 */
[----:B------:R-:W-:Y:S05]  /*1a80*/  @!P1 BRA `(.L_x_47) ;  /* 0x0000000000749947 */ /* 0x000fea0003800000 */
[----:B---3--:R-:W0:Y:S01]  /*1a90*/  LDC.64 R10, c[0x4][0x80] ;  /* 0x01002000ff0a7b82 */ /* 0x008e220000000a00 */
[----:B--2---:R-:W2:Y:S04]  /*1aa0*/  LDG.E.64 R16, desc[UR10][R4.64] ;  /* 0x0000000a04107981 */ /* 0x004ea8000c1e1b00 */
[----:B0---4-:R-:W3:Y:S03]  /*1ab0*/  LDG.E.64 R12, desc[UR10][R10.64] ;  /* 0x0000000a0a0c7981 */ /* 0x011ee6000c1e1b00 */
[----:B------:R-:W0:Y:S02]  /*1ac0*/  LDC.64 R8, c[0x4][0x28] ;  /* 0x01000a00ff087b82 */ /* 0x000e240000000a00 */
        /* <DEDUP_REMOVED lines=17> */
[----:B----4-:R-:W-:Y:S01]  /*1be0*/  IMAD.WIDE.U32 R24, R6, 0x8, R8 ;  /* 0x0000000806187825 */ /* 0x010fe200078e0008 */
[----:B------:R-:W3:Y:S05]  /*1bf0*/  LDG.E.64 R14, desc[UR10][R26.64] ;  /* 0x0000000a1a0e7981 */ /* 0x000eea000c1e1b00 */
[----:B------:R-:W3:Y:S01]  /*1c00*/  LDG.E.64 R24, desc[UR10][R24.64+0x8] ;  /* 0x0000080a18187981 */ /* 0x000ee2000c1e1b00 */
[----:B--2---:R-:W-:-:S06]  /*1c10*/  IMAD.WIDE.U32 R12, R3, 0x8, R22 ;  /* 0x00000008030c7825 */ /* 0x004fcc00078e0016 */
[----:B------:R-:W3:Y:S01]  /*1c20*/  LDG.E.64 R12, desc[UR10][R12.64] ;  /* 0x0000000a0c0c7981 */ /* 0x000ee2000c1e1b00 */
[----:B------:R-:W-:Y:S01]  /*1c30*/  IADD3 R6, PT, PT, R6, 0x2, RZ ;  /* 0x0000000206067810 */ /* 0x000fe20007ffe0ff */
[----:B---3--:R-:W-:-:S07]  /*1c40*/  DFMA R14, R12, R24, R14 ;  /* 0x000000180c0e722b */ /* 0x008fce000000000e */
[----:B------:R1:W-:Y:S04]  /*1c50*/  STG.E.64 desc[UR10][R26.64], R14 ;  /* 0x0000000e1a007986 */ /* 0x0003e8000c101b0a */
.L_x_47:
[----:B------:R-:W-:Y:S05]  /*1c60*/  BRA.U !UP0, `(.L_x_45) ;  /* 0x00000001083c7547 */ /* 0x000fea000b800000 */
[----:B01--4-:R-:W0:Y:S01]  /*1c70*/  LDC.64 R18, c[0x4][0x80] ;  /* 0x01002000ff127b82 */ /* 0x013e220000000a00 */
[----:B------:R-:W4:Y:S04]  /*1c80*/  LDG.E.64 R4, desc[UR10][R4.64] ;  /* 0x0000000a04047981 */ /* 0x000f28000c1e1b00 */
[----:B0-----:R-:W5:Y:S03]  /*1c90*/  LDG.E.64 R8, desc[UR10][R18.64] ;  /* 0x0000000a12087981 */ /* 0x001f66000c1e1b00 */
[----:B--2---:R-:W3:Y:S02]  /*1ca0*/  LDC.64 R20, c[0x4][0x28] ;  /* 0x01000a00ff147b82 */ /* 0x004ee40000000a00 */
[----:B---3--:R-:W2:Y:S01]  /*1cb0*/  LDG.E.64 R10, desc[UR10][R20.64] ;  /* 0x0000000a140a7981 */ /* 0x008ea2000c1e1b00 */
[----:B-----5:R-:W-:-:S06]  /*1cc0*/  IMAD.WIDE.U32 R8, R6, 0x8, R8 ;  /* 0x0000000806087825 */ /* 0x020fcc00078e0008 */
[----:B------:R-:W3:Y:S01]  /*1cd0*/  LDG.E.64 R8, desc[UR10][R8.64] ;  /* 0x0000000a08087981 */ /* 0x000ee2000c1e1b00 */
[----:B----4-:R-:W-:-:S05]  /*1ce0*/  IMAD.WIDE.U32 R14, R3, 0x8, R4 ;  /* 0x00000008030e7825 */ /* 0x010fca00078e0004 */
[----:B------:R-:W4:Y:S01]  /*1cf0*/  LDG.E.64 R16, desc[UR10][R14.64] ;  /* 0x0000000a0e107981 */ /* 0x000f22000c1e1b00 */
[----:B--2---:R-:W-:-:S06]  /*1d00*/  IMAD.WIDE.U32 R12, R6, 0x8, R10 ;  /* 0x00000008060c7825 */ /* 0x004fcc00078e000a */
[----:B------:R-:W4:Y:S01]  /*1d10*/  LDG.E.64 R12, desc[UR10][R12.64] ;  /* 0x0000000a0c0c7981 */ /* 0x000f22000c1e1b00 */
[----:B---3--:R-:W-:-:S06]  /*1d20*/  IMAD.WIDE.U32 R10, R3, 0x8, R8 ;  /* 0x00000008030a7825 */ /* 0x008fcc00078e0008 */
[----:B------:R-:W4:Y:S02]  /*1d30*/  LDG.E.64 R10, desc[UR10][R10.64] ;  /* 0x0000000a0a0a7981 */ /* 0x000f24000c1e1b00 */
[----:B----4-:R-:W-:-:S07]  /*1d40*/  DFMA R16, R10, R12, R16 ;  /* 0x0000000c0a10722b */ /* 0x010fce0000000010 */
[----:B------:R0:W-:Y:S04]  /*1d50*/  STG.E.64 desc[UR10][R14.64], R16 ;  /* 0x000000100e007986 */ /* 0x0001e8000c101b0a */
.L_x_45:
[----:B------:R-:W-:Y:S05]  /*1d60*/  @P0 BRA `(.L_x_48) ;  /* 0xfffffff000600947 */ /* 0x000fea000383ffff */
[C---:B------:R-:W-:Y:S01]  /*1d70*/  LOP3.LUT R3, R7.reuse, 0x7ffffff8, RZ, 0xc0, !PT ;  /* 0x7ffffff807037812 */ /* 0x040fe200078ec0ff */
[----:B------:R-:W-:Y:S01]  /*1d80*/  IMAD.SHL.U32 R4, R7, 0x8, RZ ;  /* 0x0000000807047824 */ /* 0x000fe200078e00ff */
[----:B------:R-:W-:Y:S02]  /*1d90*/  MOV R5, RZ ;  /* 0x000000ff00057202 */ /* 0x000fe40000000f00 */
[----:B------:R-:W-:-:S07]  /*1da0*/  IADD3 R6, PT, PT, -R3, RZ, RZ ;  /* 0x000000ff03067210 */ /* 0x000fce0007ffe1ff */
.L_x_54:
[----:B012---:R-:W0:Y:S08]  /*1db0*/  LDC.64 R14, c[0x4][0x18] ;  /* 0x01000600ff0e7b82 */ /* 0x007e300000000a00 */
[----:B------:R-:W1:Y:S01]  /*1dc0*/  LDC R0, c[0x3][RZ] ;  /* 0x00c00000ff007b82 */ /* 0x000e620000000800 */
[----:B0-----:R-:W2:Y:S01]  /*1dd0*/  LDG.E.64 R8, desc[UR10][R14.64] ;  /* 0x0000000a0e087981 */ /* 0x001ea2000c1e1b00 */
[----:B------:R-:W-:Y:S01]  /*1de0*/  IMAD.WIDE.U32 R16, R5, 0x8, RZ ;  /* 0x0000000805107825 */ /* 0x000fe200078e00ff */
[----:B-1----:R-:W-:-:S02]  /*1df0*/  IADD3 R7, PT, PT, R0, -0x1, RZ ;  /* 0xffffffff00077810 */ /* 0x002fc40007ffe0ff */
[----:B--2---:R-:W-:-:S05]  /*1e00*/  IADD3 R8, P0, PT, R8, R16, RZ ;  /* 0x0000001008087210 */ /* 0x004fca0007f1e0ff */
[----:B------:R-:W-:Y:S01]  /*1e10*/  IMAD.X R9, R9, 0x1, R17, P0 ;  /* 0x0000000109097824 */ /* 0x000fe200000e0611 */
[----:B------:R-:W-:Y:S01]  /*1e20*/  ISETP.GE.U32.AND P0, PT, R7, 0x7, PT ;  /* 0x000000070700780c */ /* 0x000fe20003f06070 */
[----:B------:R-:W-:-:S03]  /*1e30*/  HFMA2 R7, -RZ, RZ, 0, 0 ;  /* 0x00000000ff077431 */ /* 0x000fc600000001ff */
[----:B------:R0:W-:Y:S09]  /*1e40*/  STG.E.64 desc[UR10][R8.64], RZ ;  /* 0x000000ff08007986 */ /* 0x0001f2000c101b0a */
[----:B------:R-:W-:Y:S05]  /*1e50*/  @!P0 BRA `(.L_x_49) ;  /* 0x0000000400ec8947 */ /* 0x000fea0003800000 */
[----:B------:R-:W-:Y:S01]  /*1e60*/  IMAD.IADD R7, R5, 0x1, R0 ;  /* 0x0000000105077824 */ /* 0x000fe200078e0200 */
[CC--:B0-----:R-:W-:Y:S01]  /*1e70*/  LEA R9, R0.reuse, R5.reuse, 0x1 ;  /* 0x0000000500097211 */ /* 0x0c1fe200078e08ff */
[C-C-:B---3--:R-:W-:Y:S01]  /*1e80*/  IMAD R11, R0.reuse, 0x3, R5.reuse ;  /* 0x00000003000b7824 */ /* 0x148fe200078e0205 */
[C---:B----4-:R-:W-:Y:S01]  /*1e90*/  LEA R13, R0.reuse, R5, 0x2 ;  /* 0x00000005000d7211 */ /* 0x050fe200078e10ff */
[C-C-:B------:R-:W-:Y:S01]  /*1ea0*/  IMAD R31, R0.reuse, 0x5, R5.reuse ;  /* 0x00000005001f7824 */ /* 0x140fe200078e0205 */
[----:B------:R-:W-:Y:S01]  /*1eb0*/  UMOV UR4, URZ ;  /* 0x000000ff00047c82 */ /* 0x000fe20008000000 */
[C-C-:B------:R-:W-:Y:S01]  /*1ec0*/  IMAD R33, R0.reuse, 0x6, R5.reuse ;  /* 0x0000000600217824 */ /* 0x140fe200078e0205 */
[----:B------:R-:W-:Y:S01]  /*1ed0*/  UMOV UR5, URZ ;  /* 0x000000ff00057c82 */ /* 0x000fe20008000000 */
[----:B------:R-:W-:Y:S02]  /*1ee0*/  IMAD R35, R0, 0x7, R5 ;  /* 0x0000000700237824 */ /* 0x000fe400078e0205 */
[----:B------:R-:W-:-:S07]  /*1ef0*/  IMAD.MOV.U32 R8, RZ, RZ, R6 ;  /* 0x000000ffff087224 */ /* 0x000fce00078e0006 */
.L_x_50:
[----:B0-----:R-:W0:Y:S01]  /*1f00*/  LDC.64 R18, c[0x4][0x90] ;  /* 0x01002400ff127b82 */ /* 0x001e220000000a00 */
[----:B------:R-:W2:Y:S07]  /*1f10*/  LDG.E.64 R28, desc[UR10][R14.64] ;  /* 0x0000000a0e1c7981 */ /* 0x000eae000c1e1b00 */
[----:B------:R-:W1:Y:S01]  /*1f20*/  LDC.64 R20, c[0x4][0x30] ;  /* 0x01000c00ff147b82 */ /* 0x000e620000000a00 */
[----:B0-----:R-:W3:Y:S04]  /*1f30*/  LDG.E.64 R24, desc[UR10][R18.64] ;  /* 0x0000000a12187981 */ /* 0x001ee8000c1e1b00 */
[----:B-1----:R-:W4:Y:S01]  /*1f40*/  LDG.E.64 R22, desc[UR10][R20.64] ;  /* 0x0000000a14167981 */ /* 0x002f22000c1e1b00 */
[----:B--2---:R-:W-:Y:S01]  /*1f50*/  IMAD.WIDE.U32 R28, R5, 0x8, R28 ;  /* 0x00000008051c7825 */ /* 0x004fe200078e001c */
[----:B---3--:R-:W-:-:S04]  /*1f60*/  IADD3 R36, P0, PT, R24, R16, RZ ;  /* 0x0000001018247210 */ /* 0x008fc80007f1e0ff */
[----:B------:R-:W-:Y:S02]  /*1f70*/  IADD3.X R37, PT, PT, R25, R17, RZ, P0, !PT ;  /* 0x0000001119257210 */ /* 0x000fe400007fe4ff */
[----:B----4-:R-:W-:-:S04]  /*1f80*/  IADD3 R24, P1, PT, R22, UR4, RZ ;  /* 0x0000000416187c10 */ /* 0x010fc8000ff3e0ff */
[----:B------:R-:W2:Y:S01]  /*1f90*/  LDG.E.64 R36, desc[UR10][R36.64] ;  /* 0x0000000a24247981 */ /* 0x000ea2000c1e1b00 */
[----:B------:R-:W-:-:S03]  /*1fa0*/  IADD3.X R25, PT, PT, R23, UR5, RZ, P1, !PT ;  /* 0x0000000517197c10 */ /* 0x000fc60008ffe4ff */
[----:B------:R-:W2:Y:S04]  /*1fb0*/  LDG.E.64 R22, desc[UR10][R28.64] ;  /* 0x0000000a1c167981 */ /* 0x000ea8000c1e1b00 */
[----:B------:R-:W2:Y:S02]  /*1fc0*/  LDG.E.64 R24, desc[UR10][R24.64] ;  /* 0x0000000a18187981 */ /* 0x000ea4000c1e1b00 */
[----:B--2---:R-:W-:-:S07]  /*1fd0*/  DFMA R36, R36, R24, R22 ;  /* 0x000000182424722b */ /* 0x004fce0000000016 */
[----:B------:R0:W-:Y:S04]  /*1fe0*/  STG.E.64 desc[UR10][R28.64], R36 ;  /* 0x000000241c007986 */ /* 0x0001e8000c101b0a */
[----:B------:R-:W2:Y:S04]  /*1ff0*/  LDG.E.64 R22, desc[UR10][R20.64] ;  /* 0x0000000a14167981 */ /* 0x000ea8000c1e1b00 */
[----:B------:R-:W3:Y:S04]  /*2000*/  LDG.E.64 R26, desc[UR10][R18.64] ;  /* 0x0000000a121a7981 */ /* 0x000ee8000c1e1b00 */
[----:B0-----:R-:W4:Y:S01]  /*2010*/  LDG.E.64 R28, desc[UR10][R14.64] ;  /* 0x0000000a0e1c7981 */ /* 0x001f22000c1e1b00 */
[----:B--2---:R-:W-:Y:S01]  /*2020*/  IADD3 R22, P0, PT, R22, UR4, RZ ;  /* 0x0000000416167c10 */ /* 0x004fe2000ff1e0ff */
[----:B---3--:R-:W-:-:S03]  /*2030*/  IMAD.WIDE.U32 R26, R7, 0x8, R26 ;  /* 0x00000008071a7825 */ /* 0x008fc600078e001a */
[----:B------:R-:W-:Y:S01]  /*2040*/  IADD3.X R23, PT, PT, R23, UR5, RZ, P0, !PT ;  /* 0x0000000517177c10 */ /* 0x000fe200087fe4ff */
[----:B----4-:R-:W-:Y:S02]  /*2050*/  IMAD.WIDE.U32 R28, R5, 0x8, R28 ;  /* 0x00000008051c7825 */ /* 0x010fe400078e001c */
[----:B------:R-:W2:Y:S04]  /*2060*/  LDG.E.64 R26, desc[UR10][R26.64] ;  /* 0x0000000a1a1a7981 */ /* 0x000ea8000c1e1b00 */
[----:B------:R-:W2:Y:S04]  /*2070*/  LDG.E.64 R24, desc[UR10][R28.64] ;  /* 0x0000000a1c187981 */ /* 0x000ea8000c1e1b00 */
[----:B------:R-:W2:Y:S02]  /*2080*/  LDG.E.64 R22, desc[UR10][R22.64+0x8] ;  /* 0x0000080a16167981 */ /* 0x000ea4000c1e1b00 */
[----:B--2---:R-:W-:-:S07]  /*2090*/  DFMA R24, R26, R22, R24 ;  /* 0x000000161a18722b */ /* 0x004fce0000000018 */
[----:B------:R0:W-:Y:S04]  /*20a0*/  STG.E.64 desc[UR10][R28.64], R24 ;  /* 0x000000181c007986 */ /* 0x0001e8000c101b0a */
[----:B------:R-:W2:Y:S04]  /*20b0*/  LDG.E.64 R22, desc[UR10][R20.64] ;  /* 0x0000000a14167981 */ /* 0x000ea8000c1e1b00 */
[----:B------:R-:W3:Y:S04]  /*20c0*/  LDG.E.64 R36, desc[UR10][R18.64] ;  /* 0x0000000a12247981 */ /* 0x000ee8000c1e1b00 */
[----:B0-----:R-:W4:Y:S01]  /*20d0*/  LDG.E.64 R28, desc[UR10][R14.64] ;  /* 0x0000000a0e1c7981 */ /* 0x001f22000c1e1b00 */
[----:B--2---:R-:W-:-:S04]  /*20e0*/  IADD3 R26, P0, PT, R22, UR4, RZ ;  /* 0x00000004161a7c10 */ /* 0x004fc8000ff1e0ff */
[----:B------:R-:W-:Y:S01]  /*20f0*/  IADD3.X R27, PT, PT, R23, UR5, RZ, P0, !PT ;  /* 0x00000005171b7c10 */ /* 0x000fe200087fe4ff */
[----:B---3--:R-:W-:-:S04]  /*2100*/  IMAD.WIDE.U32 R36, R9, 0x8, R36 ;  /* 0x0000000809247825 */ /* 0x008fc800078e0024 */
[----:B----4-:R-:W-:Y:S01]  /*2110*/  IMAD.WIDE.U32 R28, R5, 0x8, R28 ;  /* 0x00000008051c7825 */ /* 0x010fe200078e001c */
        /* <DEDUP_REMOVED lines=19> */
[----:B------:R-:W4:Y:S01]  /*2250*/  LDG.E.64 R26, desc[UR10][R14.64] ;  /* 0x0000000a0e1a7981 */ /* 0x000f22000c1e1b00 */
[----:B--2---:R-:W-:Y:S01]  /*2260*/  IADD3 R22, P0, PT, R22, UR4, RZ ;  /* 0x0000000416167c10 */ /* 0x004fe2000ff1e0ff */
[----:B---3--:R-:W-:-:S03]  /*2270*/  IMAD.WIDE.U32 R24, R13, 0x8, R24 ;  /* 0x000000080d187825 */ /* 0x008fc600078e0018 */
[----:B------:R-:W-:Y:S01]  /*2280*/  IADD3.X R23, PT, PT, R23, UR5, RZ, P0, !PT ;  /* 0x0000000517177c10 */ /* 0x000fe200087fe4ff */
[----:B----4-:R-:W-:Y:S01]  /*2290*/  IMAD.WIDE.U32 R26, R5, 0x8, R26 ;  /* 0x00000008051a7825 */ /* 0x010fe200078e001a */
[----:B0-----:R-:W2:Y:S04]  /*22a0*/  LDG.E.64 R28, desc[UR10][R24.64] ;  /* 0x0000000a181c7981 */ /* 0x001ea8000c1e1b00 */
        /* <DEDUP_REMOVED lines=19> */
[----:B--2---:R-:W-:-:S04]  /*23e0*/  IMAD.WIDE.U32 R24, R33, 0x8, R24 ;  /* 0x0000000821187825 */ /* 0x004fc800078e0018 */
[----:B---3--:R-:W-:Y:S02]  /*23f0*/  IMAD.WIDE.U32 R22, R5, 0x8, R22 ;  /* 0x0000000805167825 */ /* 0x008fe400078e0016 */
[----:B------:R-:W2:Y:S01]  /*2400*/  LDG.E.64 R24, desc[UR10][R24.64] ;  /* 0x0000000a18187981 */ /* 0x000ea2000c1e1b00 */
[----:B----4-:R-:W-:-:S04]  /*2410*/  IADD3 R28, P0, PT, R26, UR4, RZ ;  /* 0x000000041a1c7c10 */ /* 0x010fc8000ff1e0ff */
[----:B------:R-:W-:Y:S02]  /*2420*/  IADD3.X R29, PT, PT, R27, UR5, RZ, P0, !PT ;  /* 0x000000051b1d7c10 */ /* 0x000fe400087fe4ff */
        /* <DEDUP_REMOVED lines=10> */
[----:B----4-:R-:W-:Y:S02]  /*24d0*/  IMAD.WIDE.U32 R26, R5, 0x8, R26 ;  /* 0x00000008051a7825 */ /* 0x010fe400078e001a */
[----:B------:R-:W2:Y:S04]  /*24e0*/  LDG.E.64 R36, desc[UR10][R36.64] ;  /* 0x0000000a24247981 */ /* 0x000ea8000c1e1b00 */
[----:B0-----:R-:W2:Y:S04]  /*24f0*/  LDG.E.64 R28, desc[UR10][R26.64] ;  /* 0x0000000a1a1c7981 */ /* 0x001ea8000c1e1b00 */
[----:B------:R-:W2:Y:S01]  /*2500*/  LDG.E.64 R24, desc[UR10][R24.64+0x38] ;  /* 0x0000380a18187981 */ /* 0x000ea2000c1e1b00 */
[----:B------:R-:W-:-:S04]  /*2510*/  IADD3 R8, PT, PT, R8, 0x8, RZ ;  /* 0x0000000808087810 */ /* 0x000fc80007ffe0ff */
[----:B------:R-:W-:Y:S01]  /*2520*/  ISETP.NE.AND P0, PT, R8, RZ, PT ;  /* 0x000000ff0800720c */ /* 0x000fe20003f05270 */
[----:B------:R-:W-:Y:S01]  /*2530*/  UIADD3 UR4, UP0, UPT, UR4, 0x40, URZ ;  /* 0x0000004004047890 */ /* 0x000fe2000ff1e0ff */
[----:B------:R-:W-:-:S03]  /*2540*/  IMAD.WIDE.U32 R16, R4, 0x8, R16 ;  /* 0x0000000804107825 */ /* 0x000fc600078e0010 */
[----:B------:R-:W-:Y:S01]  /*2550*/  UIADD3.X UR5, UPT, UPT, URZ, UR5, URZ, UP0, !UPT ;  /* 0x00000005ff057290 */ /* 0x000fe200087fe4ff */
[C---:B------:R-:W-:Y:S01]  /*2560*/  IMAD.IADD R7, R4.reuse, 0x1, R7 ;  /* 0x0000000104077824 */ /* 0x040fe200078e0207 */
[C---:B------:R-:W-:Y:S01]  /*2570*/  IADD3 R9, PT, PT, R4.reuse, R9, RZ ;  /* 0x0000000904097210 */ /* 0x040fe20007ffe0ff */
[C---:B------:R-:W-:Y:S01]  /*2580*/  IMAD.IADD R13, R4.reuse, 0x1, R13 ;  /* 0x00000001040d7824 */ /* 0x040fe200078e020d */
[C---:B------:R-:W-:Y:S01]  /*2590*/  IADD3 R11, PT, PT, R4.reuse, R11, RZ ;  /* 0x0000000b040b7210 */ /* 0x040fe20007ffe0ff */
[C---:B------:R-:W-:Y:S01]  /*25a0*/  IMAD.IADD R35, R4.reuse, 0x1, R35 ;  /* 0x0000000104237824 */ /* 0x040fe200078e0223 */
[C---:B------:R-:W-:Y:S02]  /*25b0*/  IADD3 R31, PT, PT, R4.reuse, R31, RZ ;  /* 0x0000001f041f7210 */ /* 0x040fe40007ffe0ff */
[----:B------:R-:W-:Y:S01]  /*25c0*/  IADD3 R33, PT, PT, R4, R33, RZ ;  /* 0x0000002104217210 */ /* 0x000fe20007ffe0ff */
[----:B--2---:R-:W-:-:S07]  /*25d0*/  DFMA R28, R36, R24, R28 ;  /* 0x00000018241c722b */ /* 0x004fce000000001c */
[----:B------:R0:W-:Y:S01]  /*25e0*/  STG.E.64 desc[UR10][R26.64], R28 ;  /* 0x0000001c1a007986 */ /* 0x0001e2000c101b0a */
[----:B------:R-:W-:Y:S05]  /*25f0*/  @P0 BRA `(.L_x_50) ;  /* 0xfffffff800400947 */ /* 0x000fea000383ffff */
[----:B------:R-:W-:-:S07]  /*2600*/  MOV R7, R3 ;  /* 0x0000000300077202 */ /* 0x000fce0000000f00 */
.L_x_49:
[----:B------:R-:W-:-:S09]  /*2610*/  UISETP.NE.AND UP0, UPT, UR7, URZ, UPT ;  /* 0x000000ff0700728c */ /* 0x000fd2000bf05270 */
[----:B------:R-:W-:Y:S05]  /*2620*/  BRA.U !UP0, `(.L_x_51) ;  /* 0x0000000508907547 */ /* 0x000fea000b800000 */
[----:B------:R-:W-:Y:S01]  /*2630*/  UISETP.GE.U32.AND UP0, UPT, UR8, 0x3, UPT ;  /* 0x000000030800788c */ /* 0x000fe2000bf06070 */
[----:B------:R-:W-:-:S08]  /*2640*/  ISETP.NE.AND P0, PT, R2, RZ, PT ;  /* 0x000000ff0200720c */ /* 0x000fd00003f05270 */
[----:B------:R-:W-:Y:S05]  /*2650*/  BRA.U !UP0, `(.L_x_52) ;  /* 0x0000000108cc7547 */ /* 0x000fea000b800000 */
[----:B---3--:R-:W1:Y:S01]  /*2660*/  LDC.64 R10, c[0x4][0x90] ;  /* 0x01002400ff0a7b82 */ /* 0x008e620000000a00 */
[----:B----4-:R-:W2:Y:S07]  /*2670*/  LDG.E.64 R12, desc[UR10][R14.64] ;  /* 0x0000000a0e0c7981 */ /* 0x010eae000c1e1b00 */
[----:B0-----:R-:W0:Y:S01]  /*2680*/  LDC.64 R8, c[0x4][0x30] ;  /* 0x01000c00ff087b82 */ /* 0x001e220000000a00 */
[----:B-1----:R-:W3:Y:S04]  /*2690*/  LDG.E.64 R18, desc[UR10][R10.64] ;  /* 0x0000000a0a127981 */ /* 0x002ee8000c1e1b00 */
[----:B0-----:R-:W4:Y:S01]  /*26a0*/  LDG.E.64 R20, desc[UR10][R8.64] ;  /* 0x0000000a08147981 */ /* 0x001f22000c1e1b00 */
[----:B------:R-:W-:-:S02]  /*26b0*/  IMAD R17, R7, R0, R5 ;  /* 0x0000000007117224 */ /* 0x000fc400078e0205 */
[----:B--2---:R-:W-:-:S05]  /*26c0*/  IMAD.WIDE.U32 R12, R5, 0x8, R12 ;  /* 0x00000008050c7825 */ /* 0x004fca00078e000c */
[----:B------:R-:W2:Y:S01]  /*26d0*/  LDG.E.64 R22, desc[UR10][R12.64] ;  /* 0x0000000a0c167981 */ /* 0x000ea2000c1e1b00 */
[----:B---3--:R-:W-:-:S06]  /*26e0*/  IMAD.WIDE.U32 R18, R17, 0x8, R18 ;  /* 0x0000000811127825 */ /* 0x008fcc00078e0012 */
[----:B------:R-:W2:Y:S01]  /*26f0*/  LDG.E.64 R18, desc[UR10][R18.64] ;  /* 0x0000000a12127981 */ /* 0x000ea2000c1e1b00 */
[----:B----4-:R-:W-:-:S06]  /*2700*/  IMAD.WIDE.U32 R20, R7, 0x8, R20 ;  /* 0x0000000807147825 */ /* 0x010fcc00078e0014 */
[----:B------:R-:W2:Y:S02]  /*2710*/  LDG.E.64 R20, desc[UR10][R20.64] ;  /* 0x0000000a14147981 */ /* 0x000ea4000c1e1b00 */
[----:B--2---:R-:W-:-:S07]  /*2720*/  DFMA R22, R18, R20, R22 ;  /* 0x000000141216722b */ /* 0x004fce0000000016 */
[----:B------:R0:W-:Y:S04]  /*2730*/  STG.E.64 desc[UR10][R12.64], R22 ;  /* 0x000000160c007986 */ /* 0x0001e8000c101b0a */
[----:B------:R-:W2:Y:S04]  /*2740*/  LDG.E.64 R24, desc[UR10][R10.64] ;  /* 0x0000000a0a187981 */ /* 0x000ea8000c1e1b00 */
[----:B------:R-:W3:Y:S04]  /*2750*/  LDG.E.64 R26, desc[UR10][R8.64] ;  /* 0x0000000a081a7981 */ /* 0x000ee8000c1e1b00 */
[----:B------:R-:W4:Y:S01]  /*2760*/  LDG.E.64 R28, desc[UR10][R14.64] ;  /* 0x0000000a0e1c7981 */ /* 0x000f22000c1e1b00 */
[----:B------:R-:W-:-:S05]  /*2770*/  IADD3 R17, PT, PT, R17, R0, RZ ;  /* 0x0000000011117210 */ /* 0x000fca0007ffe0ff */
[----:B--2---:R-:W-:-:S04]  /*2780*/  IMAD.WIDE.U32 R24, R17, 0x8, R24 ;  /* 0x0000000811187825 */ /* 0x004fc800078e0018 */
[----:B---3--:R-:W-:Y:S02]  /*2790*/  IMAD.WIDE.U32 R26, R7, 0x8, R26 ;  /* 0x00000008071a7825 */ /* 0x008fe400078e001a */
[----:B------:R-:W2:Y:S02]  /*27a0*/  LDG.E.64 R24, desc[UR10][R24.64] ;  /* 0x0000000a18187981 */ /* 0x000ea4000c1e1b00 */
[----:B----4-:R-:W-:Y:S02]  /*27b0*/  IMAD.WIDE.U32 R28, R5, 0x8, R28 ;  /* 0x00000008051c7825 */ /* 0x010fe400078e001c */
[----:B------:R-:W2:Y:S04]  /*27c0*/  LDG.E.64 R26, desc[UR10][R26.64+0x8] ;  /* 0x0000080a1a1a7981 */ /* 0x000ea8000c1e1b00 */
[----:B------:R-:W2:Y:S02]  /*27d0*/  LDG.E.64 R18, desc[UR10][R28.64] ;  /* 0x0000000a1c127981 */ /* 0x000ea4000c1e1b00 */
[----:B--2---:R-:W-:-:S07]  /*27e0*/  DFMA R18, R24, R26, R18 ;  /* 0x0000001a1812722b */ /* 0x004fce0000000012 */
[----:B------:R1:W-:Y:S04]  /*27f0*/  STG.E.64 desc[UR10][R28.64], R18 ;  /* 0x000000121c007986 */ /* 0x0003e8000c101b0a */
[----:B0-----:R-:W2:Y:S04]  /*2800*/  LDG.E.64 R12, desc[UR10][R10.64] ;  /* 0x0000000a0a0c7981 */ /* 0x001ea8000c1e1b00 */
[----:B------:R-:W3:Y:S04]  /*2810*/  LDG.E.64 R20, desc[UR10][R8.64] ;  /* 0x0000000a08147981 */ /* 0x000ee8000c1e1b00 */
[----:B------:R-:W4:Y:S01]  /*2820*/  LDG.E.64 R22, desc[UR10][R14.64] ;  /* 0x0000000a0e167981 */ /* 0x000f22000c1e1b00 */
[----:B------:R-:W-:-:S04]  /*2830*/  IMAD.IADD R17, R17, 0x1, R0 ;  /* 0x0000000111117824 */ /* 0x000fc800078e0200 */
        /* <DEDUP_REMOVED lines=8> */
[----:B------:R-:W3:Y:S04]  /*28c0*/  LDG.E.64 R10, desc[UR10][R10.64] ;  /* 0x0000000a0a0a7981 */ /* 0x000ee8000c1e1b00 */
[----:B------:R-:W1:Y:S04]  /*28d0*/  LDG.E.64 R8, desc[UR10][R8.64] ;  /* 0x0000000a08087981 */ /* 0x000e68000c1e1b00 */
[----:B------:R-:W4:Y:S01]  /*28e0*/  LDG.E.64 R26, desc[UR10][R14.64] ;  /* 0x0000000a0e1a7981 */ /* 0x000f22000c1e1b00 */
[----:B------:R-:W-:-:S05]  /*28f0*/  IADD3 R17, PT, PT, R17, R0, RZ ;  /* 0x0000000011117210 */ /* 0x000fca0007ffe0ff */
[----:B---3--:R-:W-:-:S04]  /*2900*/  IMAD.WIDE.U32 R16, R17, 0x8, R10 ;  /* 0x0000000811107825 */ /* 0x008fc800078e000a */
[----:B-1----:R-:W-:Y:S02]  /*2910*/  IMAD.WIDE.U32 R18, R7, 0x8, R8 ;  /* 0x0000000807127825 */ /* 0x002fe400078e0008 */
[----:B------:R-:W3:Y:S02]  /*2920*/  LDG.E.64 R16, desc[UR10][R16.64] ;  /* 0x0000000a10107981 */ /* 0x000ee4000c1e1b00 */
[----:B----4-:R-:W-:Y:S02]  /*2930*/  IMAD.WIDE.U32 R26, R5, 0x8, R26 ;  /* 0x00000008051a7825 */ /* 0x010fe400078e001a */
[----:B------:R-:W3:Y:S04]  /*2940*/  LDG.E.64 R18, desc[UR10][R18.64+0x18] ;  /* 0x0000180a12127981 */ /* 0x000ee8000c1e1b00 */
[----:B------:R-:W3:Y:S01]  /*2950*/  LDG.E.64 R12, desc[UR10][R26.64] ;  /* 0x0000000a1a0c7981 */ /* 0x000ee2000c1e1b00 */
[----:B------:R-:W-:Y:S01]  /*2960*/  IADD3 R7, PT, PT, R7, 0x4, RZ ;  /* 0x0000000407077810 */ /* 0x000fe20007ffe0ff */
[----:B---3--:R-:W-:-:S07]  /*2970*/  DFMA R12, R16, R18, R12 ;  /* 0x00000012100c722b */ /* 0x008fce000000000c */
[----:B------:R2:W-:Y:S04]  /*2980*/  STG.E.64 desc[UR10][R26.64], R12 ;  /* 0x0000000c1a007986 */ /* 0x0005e8000c101b0a */
.L_x_52:
[----:B------:R-:W-:Y:S05]  /*2990*/  @!P0 BRA `(.L_x_51) ;  /* 0x0000000000b48947 */ /* 0x000fea0003800000 */
[----:B------:R-:W-:Y:S01]  /*29a0*/  ISETP.NE.AND P0, PT, R2, 0x1, PT ;  /* 0x000000010200780c */ /* 0x000fe20003f05270 */
[----:B------:R-:W-:-:S12]  /*29b0*/  UISETP.NE.AND UP0, UPT, UR6, URZ, UPT ;  /* 0x000000ff0600728c */ /* 0x000fd8000bf05270 */
[----:B------:R-:W-:Y:S05]  /*29c0*/  @!P0 BRA `(.L_x_53) ;  /* 0x00000000006c8947 */ /* 0x000fea0003800000 */
[----:B---3--:R-:W1:Y:S01]  /*29d0*/  LDC.64 R10, c[0x4][0x90] ;  /* 0x01002400ff0a7b82 */ /* 0x008e620000000a00 */
[----:B--2-4-:R-:W2:Y:S07]  /*29e0*/  LDG.E.64 R12, desc[UR10][R14.64] ;  /* 0x0000000a0e0c7981 */ /* 0x014eae000c1e1b00 */
        /* <DEDUP_REMOVED lines=21> */
[----:B------:R-:W2:Y:S01]  /*2b40*/  LDG.E.64 R18, desc[UR10][R26.64] ;  /* 0x0000000a1a127981 */ /* 0x000ea2000c1e1b00 */
[----:B------:R-:W-:Y:S01]  /*2b50*/  IADD3 R7, PT, PT, R7, 0x2, RZ ;  /* 0x0000000207077810 */ /* 0x000fe20007ffe0ff */
[----:B--2---:R-:W-:-:S07]  /*2b60*/  DFMA R18, R16, R24, R18 ;  /* 0x000000181012722b */ /* 0x004fce0000000012 */
[----:B------:R1:W-:Y:S04]  /*2b70*/  STG.E.64 desc[UR10][R26.64], R18 ;  /* 0x000000121a007986 */ /* 0x0003e8000c101b0a */
.L_x_53:
[----:B------:R-:W-:Y:S05]  /*2b80*/  BRA.U !UP0, `(.L_x_51) ;  /* 0x0000000108387547 */ /* 0x000fea000b800000 */
[----:B-1--4-:R-:W0:Y:S01]  /*2b90*/  LDC.64 R18, c[0x4][0x90] ;  /* 0x01002400ff127b82 */ /* 0x012e220000000a00 */
[----:B------:R-:W2:Y:S07]  /*2ba0*/  LDG.E.64 R14, desc[UR10][R14.64] ;  /* 0x0000000a0e0e7981 */ /* 0x000eae000c1e1b00 */
[----:B------:R-:W3:Y:S01]  /*2bb0*/  LDC.64 R20, c[0x4][0x30] ;  /* 0x01000c00ff147b82 */ /* 0x000ee20000000a00 */
[----:B0-----:R-:W4:Y:S04]  /*2bc0*/  LDG.E.64 R8, desc[UR10][R18.64] ;  /* 0x0000000a12087981 */ /* 0x001f28000c1e1b00 */
[----:B---3--:R-:W3:Y:S01]  /*2bd0*/  LDG.E.64 R10, desc[UR10][R20.64] ;  /* 0x0000000a140a7981 */ /* 0x008ee2000c1e1b00 */
[----:B------:R-:W-:-:S02]  /*2be0*/  IMAD R17, R7, R0, R5 ;  /* 0x0000000007117224 */ /* 0x000fc400078e0205 */
[----:B--2---:R-:W-:-:S04]  /*2bf0*/  IMAD.WIDE.U32 R12, R5, 0x8, R14 ;  /* 0x00000008050c7825 */ /* 0x004fc800078e000e */
[----:B----4-:R-:W-:Y:S02]  /*2c00*/  IMAD.WIDE.U32 R8, R17, 0x8, R8 ;  /* 0x0000000811087825 */ /* 0x010fe400078e0008 */
[----:B------:R-:W2:Y:S04]  /*2c10*/  LDG.E.64 R16, desc[UR10][R12.64] ;  /* 0x0000000a0c107981 */ /* 0x000ea8000c1e1b00 */
[----:B------:R-:W2:Y:S01]  /*2c20*/  LDG.E.64 R8, desc[UR10][R8.64] ;  /* 0x0000000a08087981 */ /* 0x000ea2000c1e1b00 */
[----:B---3--:R-:W-:-:S06]  /*2c30*/  IMAD.WIDE.U32 R10, R7, 0x8, R10 ;  /* 0x00000008070a7825 */ /* 0x008fcc00078e000a */
[----:B------:R-:W2:Y:S02]  /*2c40*/  LDG.E.64 R10, desc[UR10][R10.64] ;  /* 0x0000000a0a0a7981 */ /* 0x000ea4000c1e1b00 */
[----:B--2---:R-:W-:-:S07]  /*2c50*/  DFMA R16, R8, R10, R16 ;  /* 0x0000000a0810722b */ /* 0x004fce0000000010 */
[----:B------:R0:W-:Y:S04]  /*2c60*/  STG.E.64 desc[UR10][R12.64], R16 ;  /* 0x000000100c007986 */ /* 0x0001e8000c101b0a */
.L_x_51:
[----:B------:R-:W-:-:S04]  /*2c70*/  IADD3 R5, PT, PT, R5, 0x1, RZ ;  /* 0x0000000105057810 */ /* 0x000fc80007ffe0ff */
[----:B------:R-:W-:-:S13]  /*2c80*/  ISETP.NE.AND P0, PT, R5, R0, PT ;  /* 0x000000000500720c */ /* 0x000fda0003f05270 */
[----:B------:R-:W-:Y:S05]  /*2c90*/  @P0 BRA `(.L_x_54) ;  /* 0xfffffff000440947 */ /* 0x000fea000383ffff */
.L_x_29:
[----:B------:R-:W-:Y:S02]  /*2ca0*/  ISETP.GE.AND P0, PT, R0, 0x1, PT ;  /* 0x000000010000780c */ /* 0x000fe40003f06270 */
[----:B--2---:R-:W-:-:S11]  /*2cb0*/  CS2R R24, SRZ ;  /* 0x0000000000187805 */ /* 0x004fd6000001ff00 */
[----:B------:R-:W-:Y:S05]  /*2cc0*/  @!P0 BRA `(.L_x_55) ;  /* 0x0000000400908947 */ /* 0x000fea0003800000 */
[----:B------:R-:W2:Y:S02]  /*2cd0*/  LDC.64 R4, c[0x4][0x18] ;  /* 0x01000600ff047b82 */ /* 0x000ea40000000a00 */
[----:B--2---:R-:W5:Y:S01]  /*2ce0*/  LDG.E.64 R4, desc[UR10][R4.64] ;  /* 0x0000000a04047981 */ /* 0x004f62000c1e1b00 */
[C---:B------:R-:W-:Y:S01]  /*2cf0*/  ISETP.GE.U32.AND P1, PT, R0.reuse, 0x10, PT ;  /* 0x000000100000780c */ /* 0x040fe20003f26070 */
[----:B------:R-:W-:Y:S01]  /*2d00*/  IMAD.MOV.U32 R3, RZ, RZ, RZ ;  /* 0x000000ffff037224 */ /* 0x000fe200078e00ff */
[----:B------:R-:W-:Y:S02]  /*2d10*/  LOP3.LUT R2, R0, 0xf, RZ, 0xc0, !PT ;  /* 0x0000000f00027812 */ /* 0x000fe400078ec0ff */
[----:B------:R-:W-:Y:S02]  /*2d20*/  CS2R R24, SRZ ;  /* 0x0000000000187805 */ /* 0x000fe4000001ff00 */
[----:B------:R-:W-:-:S07]  /*2d30*/  ISETP.NE.AND P0, PT, R2, RZ, PT ;  /* 0x000000ff0200720c */ /* 0x000fce0003f05270 */
[----:B------:R-:W-:Y:S06]  /*2d40*/  @!P1 BRA `(.L_x_56) ;  /* 0x0000000000a89947 */ /* 0x000fec0003800000 */
[----:B-----5:R-:W-:Y:S02]  /*2d50*/  IADD3 R6, P1, PT, R4, 0x40, RZ ;  /* 0x0000004004067810 */ /* 0x020fe40007f3e0ff */
[----:B------:R-:W-:Y:S02]  /*2d60*/  CS2R R24, SRZ ;  /* 0x0000000000187805 */ /* 0x000fe4000001ff00 */
[----:B------:R-:W-:Y:S02]  /*2d70*/  LOP3.LUT R3, R0, 0x7ffffff0, RZ, 0xc0, !PT ;  /* 0x7ffffff000037812 */ /* 0x000fe400078ec0ff */
[----:B------:R-:W-:Y:S02]  /*2d80*/  IADD3.X R7, PT, PT, RZ, R5, RZ, P1, !PT ;  /* 0x00000005ff077210 */ /* 0x000fe40000ffe4ff */
[----:B------:R-:W-:-:S07]  /*2d90*/  IADD3 R34, PT, PT, -R3, RZ, RZ ;  /* 0x000000ff03227210 */ /* 0x000fce0007ffe1ff */
.L_x_57:
[----:B01----:R-:W2:Y:S04]  /*2da0*/  LDG.E.64 R26, desc[UR10][R6.64+-0x40] ;  /* 0xffffc00a061a7981 */ /* 0x003ea8000c1e1b00 */
[----:B------:R-:W5:Y:S04]  /*2db0*/  LDG.E.64 R28, desc[UR10][R6.64+-0x38] ;  /* 0xffffc80a061c7981 */ /* 0x000f68000c1e1b00 */
[----:B------:R-:W5:Y:S04]  /*2dc0*/  LDG.E.64 R32, desc[UR10][R6.64+-0x30] ;  /* 0xffffd00a06207981 */ /* 0x000f68000c1e1b00 */
[----:B------:R-:W5:Y:S04]  /*2dd0*/  LDG.E.64 R30, desc[UR10][R6.64+-0x28] ;  /* 0xffffd80a061e7981 */ /* 0x000f68000c1e1b00 */
[----:B------:R-:W5:Y:S04]  /*2de0*/  LDG.E.64 R8, desc[UR10][R6.64+-0x20] ;  /* 0xffffe00a06087981 */ /* 0x000f68000c1e1b00 */
[----:B---3--:R-:W3:Y:S04]  /*2df0*/  LDG.E.64 R10, desc[UR10][R6.64+-0x18] ;  /* 0xffffe80a060a7981 */ /* 0x008ee8000c1e1b00 */
[----:B----4-:R-:W4:Y:S04]  /*2e00*/  LDG.E.64 R12, desc[UR10][R6.64+-0x10] ;  /* 0xfffff00a060c7981 */ /* 0x010f28000c1e1b00 */
[----:B------:R-:W4:Y:S04]  /*2e10*/  LDG.E.64 R14, desc[UR10][R6.64+-0x8] ;  /* 0xfffff80a060e7981 */ /* 0x000f28000c1e1b00 */
[----:B------:R-:W4:Y:S04]  /*2e20*/  LDG.E.64 R16, desc[UR10][R6.64] ;  /* 0x0000000a06107981 */ /* 0x000f28000c1e1b00 */
[----:B------:R-:W4:Y:S04]  /*2e30*/  LDG.E.64 R18, desc[UR10][R6.64+0x8] ;  /* 0x0000080a06127981 */ /* 0x000f28000c1e1b00 */
[----:B------:R-:W4:Y:S04]  /*2e40*/  LDG.E.64 R20, desc[UR10][R6.64+0x10] ;  /* 0x0000100a06147981 */ /* 0x000f28000c1e1b00 */
[----:B------:R-:W4:Y:S01]  /*2e50*/  LDG.E.64 R22, desc[UR10][R6.64+0x18] ;  /* 0x0000180a06167981 */ /* 0x000f22000c1e1b00 */
[----:B--2---:R-:W-:-:S03]  /*2e60*/  DFMA R26, R26, R26, R24 ;  /* 0x0000001a1a1a722b */ /* 0x004fc60000000018 */
[----:B------:R-:W2:Y:S05]  /*2e70*/  LDG.E.64 R24, desc[UR10][R6.64+0x20] ;  /* 0x0000200a06187981 */ /* 0x000eaa000c1e1b00 */
[----:B-----5:R-:W-:Y:S02]  /*2e80*/  DFMA R28, R28, R28, R26 ;  /* 0x0000001c1c1c722b */ /* 0x020fe4000000001a */
[----:B------:R-:W5:Y:S06]  /*2e90*/  LDG.E.64 R26, desc[UR10][R6.64+0x28] ;  /* 0x0000280a061a7981 */ /* 0x000f6c000c1e1b00 */
[----:B------:R-:W-:-:S02]  /*2ea0*/  DFMA R32, R32, R32, R28 ;  /* 0x000000202020722b */ /* 0x000fc4000000001c */
[----:B------:R-:W5:Y:S06]  /*2eb0*/  LDG.E.64 R28, desc[UR10][R6.64+0x30] ;  /* 0x0000300a061c7981 */ /* 0x000f6c000c1e1b00 */
[----:B------:R-:W-:Y:S02]  /*2ec0*/  DFMA R30, R30, R30, R32 ;  /* 0x0000001e1e1e722b */ /* 0x000fe40000000020 */
[----:B------:R0:W5:Y:S01]  /*2ed0*/  LDG.E.64 R32, desc[UR10][R6.64+0x38] ;  /* 0x0000380a06207981 */ /* 0x000162000c1e1b00 */
[----:B------:R-:W-:-:S05]  /*2ee0*/  VIADD R34, R34, 0x10 ;  /* 0x0000001022227836 */ /* 0x000fca0000000000 */
[----:B------:R-:W-:Y:S01]  /*2ef0*/  DFMA R30, R8, R8, R30 ;  /* 0x00000008081e722b */ /* 0x000fe2000000001e */
[----:B------:R-:W-:Y:S02]  /*2f00*/  ISETP.NE.AND P1, PT, R34, RZ, PT ;  /* 0x000000ff2200720c */ /* 0x000fe40003f25270 */
[----:B0-----:R-:W-:-:S05]  /*2f10*/  IADD3 R6, P2, PT, R6, 0x80, RZ ;  /* 0x0000008006067810 */ /* 0x001fca0007f5e0ff */
[----:B---3--:R-:W-:Y:S01]  /*2f20*/  DFMA R30, R10, R10, R30 ;  /* 0x0000000a0a1e722b */ /* 0x008fe2000000001e */
[----:B------:R-:W-:-:S07]  /*2f30*/  IADD3.X R7, PT, PT, RZ, R7, RZ, P2, !PT ;  /* 0x00000007ff077210 */ /* 0x000fce00017fe4ff */
[----:B----4-:R-:W-:-:S08]  /*2f40*/  DFMA R30, R12, R12, R30 ;  /* 0x0000000c0c1e722b */ /* 0x010fd0000000001e */
[----:B------:R-:W-:-:S08]  /*2f50*/  DFMA R30, R14, R14, R30 ;  /* 0x0000000e0e1e722b */ /* 0x000fd0000000001e */
[----:B------:R-:W-:-:S08]  /*2f60*/  DFMA R30, R16, R16, R30 ;  /* 0x00000010101e722b */ /* 0x000fd0000000001e */
[----:B------:R-:W-:-:S08]  /*2f70*/  DFMA R30, R18, R18, R30 ;  /* 0x00000012121e722b */ /* 0x000fd0000000001e */
[----:B------:R-:W-:-:S08]  /*2f80*/  DFMA R30, R20, R20, R30 ;  /* 0x00000014141e722b */ /* 0x000fd0000000001e */
[----:B------:R-:W-:-:S08]  /*2f90*/  DFMA R30, R22, R22, R30 ;  /* 0x00000016161e722b */ /* 0x000fd0000000001e */
[----:B--2---:R-:W-:-:S08]  /*2fa0*/  DFMA R30, R24, R24, R30 ;  /* 0x00000018181e722b */ /* 0x004fd0000000001e */
[----:B-----5:R-:W-:-:S08]  /*2fb0*/  DFMA R30, R26, R26, R30 ;  /* 0x0000001a1a1e722b */ /* 0x020fd0000000001e */
[----:B------:R-:W-:-:S08]  /*2fc0*/  DFMA R30, R28, R28, R30 ;  /* 0x0000001c1c1e722b */ /* 0x000fd0000000001e */
[----:B------:R-:W-:Y:S01]  /*2fd0*/  DFMA R24, R32, R32, R30 ;  /* 0x000000202018722b */ /* 0x000fe2000000001e */
[----:B------:R-:W-:Y:S10]  /*2fe0*/  @P1 BRA `(.L_x_57) ;  /* 0xfffffffc006c1947 */ /* 0x000ff4000383ffff */
.L_x_56:
[----:B------:R-:W-:Y:S05]  /*2ff0*/  @!P0 BRA `(.L_x_55) ;  /* 0x0000000000c48947 */ /* 0x000fea0003800000 */
[----:B------:R-:W-:Y:S02]  /*3000*/  ISETP.GE.U32.AND P0, PT, R2, 0x8, PT ;  /* 0x000000080200780c */ /* 0x000fe40003f06070 */
[----:B01----:R-:W-:-:S04]  /*3010*/  LOP3.LUT R26, R0, 0x7, RZ, 0xc0, !PT ;  /* 0x00000007001a7812 */ /* 0x003fc800078ec0ff */
[----:B------:R-:W-:-:S07]  /*3020*/  ISETP.NE.AND P1, PT, R26, RZ, PT ;  /* 0x000000ff1a00720c */ /* 0x000fce0003f25270 */
[----:B------:R-:W-:Y:S06]  /*3030*/  @!P0 BRA `(.L_x_58) ;  /* 0x0000000000488947 */ /* 0x000fec0003800000 */
[----:B---345:R-:W-:-:S05]  /*3040*/  IMAD.WIDE.U32 R12, R3, 0x8, R4 ;  /* 0x00000008030c7825 */ /* 0x038fca00078e0004 */
[----:B------:R-:W2:Y:S04]  /*3050*/  LDG.E.64 R14, desc[UR10][R12.64] ;  /* 0x0000000a0c0e7981 */ /* 0x000ea8000c1e1b00 */
[----:B------:R-:W3:Y:S04]  /*3060*/  LDG.E.64 R16, desc[UR10][R12.64+0x8] ;  /* 0x0000080a0c107981 */ /* 0x000ee8000c1e1b00 */
[----:B------:R-:W4:Y:S04]  /*3070*/  LDG.E.64 R18, desc[UR10][R12.64+0x10] ;  /* 0x0000100a0c127981 */ /* 0x000f28000c1e1b00 */
[----:B------:R-:W4:Y:S04]  /*3080*/  LDG.E.64 R20, desc[UR10][R12.64+0x18] ;  /* 0x0000180a0c147981 */ /* 0x000f28000c1e1b00 */
[----:B------:R-:W4:Y:S04]  /*3090*/  LDG.E.64 R22, desc[UR10][R12.64+0x20] ;  /* 0x0000200a0c167981 */ /* 0x000f28000c1e1b00 */
[----:B------:R-:W4:Y:S04]  /*30a0*/  LDG.E.64 R6, desc[UR10][R12.64+0x28] ;  /* 0x0000280a0c067981 */ /* 0x000f28000c1e1b00 */
[----:B------:R-:W4:Y:S04]  /*30b0*/  LDG.E.64 R8, desc[UR10][R12.64+0x30] ;  /* 0x0000300a0c087981 */ /* 0x000f28000c1e1b00 */
[----:B------:R-:W4:Y:S01]  /*30c0*/  LDG.E.64 R10, desc[UR10][R12.64+0x38] ;  /* 0x0000380a0c0a7981 */ /* 0x000f22000c1e1b00 */
[----:B------:R-:W-:Y:S01]  /*30d0*/  IADD3 R3, PT, PT, R3, 0x8, RZ ;  /* 0x0000000803037810 */ /* 0x000fe20007ffe0ff */
[----:B--2---:R-:W-:-:S08]  /*30e0*/  DFMA R14, R14, R14, R24 ;  /* 0x0000000e0e0e722b */ /* 0x004fd00000000018 */
[----:B---3--:R-:W-:-:S08]  /*30f0*/  DFMA R14, R16, R16, R14 ;  /* 0x00000010100e722b */ /* 0x008fd0000000000e */
[----:B----4-:R-:W-:-:S08]  /*3100*/  DFMA R14, R18, R18, R14 ;  /* 0x00000012120e722b */ /* 0x010fd0000000000e */
[----:B------:R-:W-:-:S08]  /*3110*/  DFMA R14, R20, R20, R14 ;  /* 0x00000014140e722b */ /* 0x000fd0000000000e */
[----:B------:R-:W-:-:S08]  /*3120*/  DFMA R14, R22, R22, R14 ;  /* 0x00000016160e722b */ /* 0x000fd0000000000e */
[----:B------:R-:W-:-:S08]  /*3130*/  DFMA R14, R6, R6, R14 ;  /* 0x00000006060e722b */ /* 0x000fd0000000000e */
[----:B------:R-:W-:-:S08]  /*3140*/  DFMA R14, R8, R8, R14 ;  /* 0x00000008080e722b */ /* 0x000fd0000000000e */
[----:B------:R-:W-:-:S11]  /*3150*/  DFMA R24, R10, R10, R14 ;  /* 0x0000000a0a18722b */ /* 0x000fd6000000000e */
.L_x_58:
[----:B------:R-:W-:Y:S05]  /*3160*/  @!P1 BRA `(.L_x_55) ;  /* 0x0000000000689947 */ /* 0x000fea0003800000 */
[----:B------:R-:W-:Y:S02]  /*3170*/  ISETP.GE.U32.AND P0, PT, R26, 0x4, PT ;  /* 0x000000041a00780c */ /* 0x000fe40003f06070 */
[----:B------:R-:W-:-:S04]  /*3180*/  LOP3.LUT R0, R0, 0x3, RZ, 0xc0, !PT ;  /* 0x0000000300007812 */ /* 0x000fc800078ec0ff */
[----:B------:R-:W-:-:S07]  /*3190*/  ISETP.NE.AND P1, PT, R0, RZ, PT ;  /* 0x000000ff0000720c */ /* 0x000fce0003f25270 */
[----:B------:R-:W-:Y:S06]  /*31a0*/  @!P0 BRA `(.L_x_59) ;  /* 0x0000000000288947 */ /* 0x000fec0003800000 */
[----:B-----5:R-:W-:-:S05]  /*31b0*/  IMAD.WIDE.U32 R6, R3, 0x8, R4 ;  /* 0x0000000803067825 */ /* 0x020fca00078e0004 */
[----:B------:R-:W2:Y:S04]  /*31c0*/  LDG.E.64 R8, desc[UR10][R6.64] ;  /* 0x0000000a06087981 */ /* 0x000ea8000c1e1b00 */
[----:B---3--:R-:W3:Y:S04]  /*31d0*/  LDG.E.64 R10, desc[UR10][R6.64+0x8] ;  /* 0x0000080a060a7981 */ /* 0x008ee8000c1e1b00 */
[----:B----4-:R-:W4:Y:S04]  /*31e0*/  LDG.E.64 R12, desc[UR10][R6.64+0x10] ;  /* 0x0000100a060c7981 */ /* 0x010f28000c1e1b00 */
[----:B------:R-:W4:Y:S01]  /*31f0*/  LDG.E.64 R14, desc[UR10][R6.64+0x18] ;  /* 0x0000180a060e7981 */ /* 0x000f22000c1e1b00 */
[----:B------:R-:W-:Y:S01]  /*3200*/  VIADD R3, R3, 0x4 ;  /* 0x0000000403037836 */ /* 0x000fe20000000000 */
[----:B--2---:R-:W-:-:S08]  /*3210*/  DFMA R8, R8, R8, R24 ;  /* 0x000000080808722b */ /* 0x004fd00000000018 */
[----:B---3--:R-:W-:-:S08]  /*3220*/  DFMA R8, R10, R10, R8 ;  /* 0x0000000a0a08722b */ /* 0x008fd00000000008 */
[----:B----4-:R-:W-:-:S08]  /*3230*/  DFMA R8, R12, R12, R8 ;  /* 0x0000000c0c08722b */ /* 0x010fd00000000008 */
[----:B------:R-:W-:-:S11]  /*3240*/  DFMA R24, R14, R14, R8 ;  /* 0x0000000e0e18722b */ /* 0x000fd60000000008 */
.L_x_59:
[----:B------:R-:W-:Y:S05]  /*3250*/  @!P1 BRA `(.L_x_55) ;  /* 0x00000000002c9947 */ /* 0x000fea0003800000 */
[----:B-----5:R-:W-:Y:S01]  /*3260*/  IMAD.WIDE.U32 R4, R3, 0x8, R4 ;  /* 0x0000000803047825 */ /* 0x020fe200078e0004 */
[----:B------:R-:W-:-:S07]  /*3270*/  IADD3 R0, PT, PT, -R0, RZ, RZ ;  /* 0x000000ff00007210 */ /* 0x000fce0007ffe1ff */
.L_x_60:
[----:B------:R-:W-:Y:S01]  /*3280*/  MOV R2, R4 ;  /* 0x0000000400027202 */ /* 0x000fe20000000f00 */
[----:B------:R-:W-:-:S06]  /*3290*/  IMAD.MOV.U32 R3, RZ, RZ, R5 ;  /* 0x000000ffff037224 */ /* 0x000fcc00078e0005 */
[----:B------:R-:W2:Y:S01]  /*32a0*/  LDG.E.64 R2, desc[UR10][R2.64] ;  /* 0x0000000a02027981 */ /* 0x000ea2000c1e1b00 */
[----:B------:R-:W-:Y:S02]  /*32b0*/  IADD3 R0, PT, PT, R0, 0x1, RZ ;  /* 0x0000000100007810 */ /* 0x000fe40007ffe0ff */
[----:B------:R-:W-:Y:S02]  /*32c0*/  IADD3 R4, P1, PT, R4, 0x8, RZ ;  /* 0x0000000804047810 */ /* 0x000fe40007f3e0ff */
[----:B------:R-:W-:Y:S02]  /*32d0*/  ISETP.NE.AND P0, PT, R0, RZ, PT ;  /* 0x000000ff0000720c */ /* 0x000fe40003f05270 */
[----:B------:R-:W-:Y:S01]  /*32e0*/  IADD3.X R5, PT, PT, RZ, R5, RZ, P1, !PT ;  /* 0x00000005ff057210 */ /* 0x000fe20000ffe4ff */
[----:B--2---:R-:W-:-:S10]  /*32f0*/  DFMA R24, R2, R2, R24 ;  /* 0x000000020218722b */ /* 0x004fd40000000018 */
[----:B------:R-:W-:Y:S05]  /*3300*/  @P0 BRA `(.L_x_60) ;  /* 0xfffffffc00dc0947 */ /* 0x000fea000383ffff */
.L_x_55:
[----:B------:R-:W2:Y:S02]  /*3310*/  LDC.64 R2, c[0x4][0x48] ;  /* 0x01001200ff027b82 */ /* 0x000ea40000000a00 */
[----:B--2--5:R-:W2:Y:S06]  /*3320*/  LDG.E.64 R4, desc[UR10][R2.64] ;  /* 0x0000000a02047981 */ /* 0x024eac000c1e1b00 */
[----:B0-----:R-:W0:Y:S01]  /*3330*/  LDC.64 R8, c[0x4][0x68] ;  /* 0x01001a00ff087b82 */ /* 0x001e220000000a00 */
[----:B--2---:R-:W-:Y:S04]  /*3340*/  STG.E.64 desc[UR10][R4.64], R24 ;  /* 0x0000001804007986 */ /* 0x004fe8000c101b0a */
[----:B------:R-:W2:Y:S04]  /*3350*/  LDG.E.64 R6, desc[UR10][R2.64] ;  /* 0x0000000a02067981 */ /* 0x000ea8000c1e1b00 */
[----:B0-----:R-:W2:Y:S01]  /*3360*/  LDG.E.64 R8, desc[UR10][R8.64] ;  /* 0x0000000a08087981 */ /* 0x001ea2000c1e1b00 */
[----:B-1-34-:R-:W0:Y:S03]  /*3370*/  LDC.64 R12, c[0x0][0x388] ;  /* 0x0000e200ff0c7b82 */ /* 0x01ae260000000a00 */
[----:B--2---:R-:W2:Y:S04]  /*3380*/  LDG.E.64 R6, desc[UR10][R6.64] ;  /* 0x0000000a06067981 */ /* 0x004ea8000c1e1b00 */
[----:B------:R-:W2:Y:S02]  /*3390*/  LDG.E.64 R10, desc[UR10][R8.64] ;  /* 0x0000000a080a7981 */ /* 0x000ea4000c1e1b00 */
[----:B--2---:R-:W-:-:S07]  /*33a0*/  DADD R10, R6, R10 ;  /* 0x00000000060a7229 */ /* 0x004fce000000000a */
[----:B0-----:R-:W-:Y:S01]  /*33b0*/  STG.E.64 desc[UR10][R12.64], R10 ;  /* 0x0000000a0c007986 */ /* 0x001fe2000c101b0a */
[----:B------:R-:W-:Y:S05]  /*33c0*/  EXIT ;  /* 0x000000000000794d */ /* 0x000fea0003800000 */
        .weak           $__internal_0_$__cuda_sm20_div_rn_f64_full
        .type           $__internal_0_$__cuda_sm20_div_rn_f64_full,@function
        .size           $__internal_0_$__cuda_sm20_div_rn_f64_full,(.L_x_67 - $__internal_0_$__cuda_sm20_div_rn_f64_full)
$__internal_0_$__cuda_sm20_div_rn_f64_full:
[C---:B------:R-:W-:Y:S02]  /*33d0*/  FSETP.GEU.AND P0, PT, |R9|.reuse, 1.469367938527859385e-39, PT ;  /* 0x001000000900780b */ /* 0x040fe40003f0e200 */
[C---:B------:R-:W-:Y:S02]  /*33e0*/  LOP3.LUT R4, R9.reuse, 0x800fffff, RZ, 0xc0, !PT ;  /* 0x800fffff09047812 */ /* 0x040fe400078ec0ff */
[----:B------:R-:W-:Y:S02]  /*33f0*/  MOV R14, 0x1 ;  /* 0x00000001000e7802 */ /* 0x000fe40000000f00 */
[----:B------:R-:W-:Y:S01]  /*3400*/  LOP3.LUT R5, R4, 0x3ff00000, RZ, 0xfc, !PT ;  /* 0x3ff0000004057812 */ /* 0x000fe200078efcff */
[----:B------:R-:W-:Y:S01]  /*3410*/  IMAD.MOV.U32 R4, RZ, RZ, R8 ;  /* 0x000000ffff047224 */ /* 0x000fe200078e0008 */
[----:B------:R-:W-:Y:S02]  /*3420*/  LOP3.LUT R22, R9, 0x7ff00000, RZ, 0xc0, !PT ;  /* 0x7ff0000009167812 */ /* 0x000fe400078ec0ff */
[----:B------:R-:W-:-:S02]  /*3430*/  LOP3.LUT R11, R13, 0x7ff00000, RZ, 0xc0, !PT ;  /* 0x7ff000000d0b7812 */ /* 0x000fc400078ec0ff */
[----:B------:R-:W-:Y:S01]  /*3440*/  MOV R7, 0x1ca00000 ;  /* 0x1ca0000000077802 */ /* 0x000fe20000000f00 */
[----:B------:R-:W-:Y:S01]  /*3450*/  @!P0 DMUL R4, R8, 8.98846567431157953865e+307 ;  /* 0x7fe0000008048828 */ /* 0x000fe20000000000 */
[----:B------:R-:W-:Y:S01]  /*3460*/  ISETP.GE.U32.AND P2, PT, R11, R22, PT ;  /* 0x000000160b00720c */ /* 0x000fe20003f46070 */
[----:B------:R-:W-:-:S04]  /*3470*/  IMAD.MOV.U32 R23, RZ, RZ, R11 ;  /* 0x000000ffff177224 */ /* 0x000fc800078e000b */
[----:B------:R-:W0:Y:S02]  /*3480*/  MUFU.RCP64H R15, R5 ;  /* 0x00000005000f7308 */ /* 0x000e240000001800 */
[----:B0-----:R-:W-:-:S08]  /*3490*/  DFMA R16, R14, -R4, 1 ;  /* 0x3ff000000e10742b */ /* 0x001fd00000000804 */
[----:B------:R-:W-:-:S08]  /*34a0*/  DFMA R16, R16, R16, R16 ;  /* 0x000000101010722b */ /* 0x000fd00000000010 */
[----:B------:R-:W-:Y:S01]  /*34b0*/  DFMA R16, R14, R16, R14 ;  /* 0x000000100e10722b */ /* 0x000fe2000000000e */
[----:B------:R-:W-:Y:S02]  /*34c0*/  SEL R15, R7, 0x63400000, !P2 ;  /* 0x63400000070f7807 */ /* 0x000fe40005000000 */
[----:B------:R-:W-:Y:S02]  /*34d0*/  FSETP.GEU.AND P2, PT, |R13|, 1.469367938527859385e-39, PT ;  /* 0x001000000d00780b */ /* 0x000fe40003f4e200 */
[----:B------:R-:W-:-:S03]  /*34e0*/  LOP3.LUT R15, R15, 0x800fffff, R13, 0xf8, !PT ;  /* 0x800fffff0f0f7812 */ /* 0x000fc600078ef80d */
[----:B------:R-:W-:Y:S01]  /*34f0*/  DFMA R18, R16, -R4, 1 ;  /* 0x3ff000001012742b */ /* 0x000fe20000000804 */
[----:B------:R-:W-:-:S07]  /*3500*/  MOV R14, R12 ;  /* 0x0000000c000e7202 */ /* 0x000fce0000000f00 */
[----:B------:R-:W-:Y:S01]  /*3510*/  DFMA R16, R16, R18, R16 ;  /* 0x000000121010722b */ /* 0x000fe20000000010 */
[----:B------:R-:W-:Y:S10]  /*3520*/  @P2 BRA `(.L_x_61) ;  /* 0x0000000000202947 */ /* 0x000ff40003800000 */
[----:B------:R-:W-:-:S04]  /*3530*/  LOP3.LUT R18, R9, 0x7ff00000, RZ, 0xc0, !PT ;  /* 0x7ff0000009127812 */ /* 0x000fc800078ec0ff */
[----:B------:R-:W-:Y:S02]  /*3540*/  ISETP.GE.U32.AND P2, PT, R11, R18, PT ;  /* 0x000000120b00720c */ /* 0x000fe40003f46070 */
[----:B------:R-:W-:Y:S02]  /*3550*/  MOV R18, RZ ;  /* 0x000000ff00127202 */ /* 0x000fe40000000f00 */
[----:B------:R-:W-:-:S04]  /*3560*/  SEL R19, R7, 0x63400000, !P2 ;  /* 0x6340000007137807 */ /* 0x000fc80005000000 */
[----:B------:R-:W-:-:S04]  /*3570*/  LOP3.LUT R19, R19, 0x80000000, R13, 0xf8, !PT ;  /* 0x8000000013137812 */ /* 0x000fc800078ef80d */
[----:B------:R-:W-:-:S06]  /*3580*/  LOP3.LUT R19, R19, 0x100000, RZ, 0xfc, !PT ;  /* 0x0010000013137812 */ /* 0x000fcc00078efcff */
[----:B------:R-:W-:-:S10]  /*3590*/  DFMA R14, R14, 2, -R18 ;  /* 0x400000000e0e782b */ /* 0x000fd40000000812 */
[----:B------:R-:W-:-:S07]  /*35a0*/  LOP3.LUT R23, R15, 0x7ff00000, RZ, 0xc0, !PT ;  /* 0x7ff000000f177812 */ /* 0x000fce00078ec0ff */
.L_x_61:
[----:B------:R-:W-:Y:S01]  /*35b0*/  VIADD R24, R23, 0xffffffff ;  /* 0xffffffff17187836 */ /* 0x000fe20000000000 */
[----:B------:R-:W-:Y:S01]  /*35c0*/  @!P0 LOP3.LUT R22, R5, 0x7ff00000, RZ, 0xc0, !PT ;  /* 0x7ff0000005168812 */ /* 0x000fe200078ec0ff */
[----:B------:R-:W-:-:S03]  /*35d0*/  DMUL R18, R16, R14 ;  /* 0x0000000e10127228 */ /* 0x000fc60000000000 */
[----:B------:R-:W-:Y:S02]  /*35e0*/  IADD3 R25, PT, PT, R22, -0x1, RZ ;  /* 0xffffffff16197810 */ /* 0x000fe40007ffe0ff */
[----:B------:R-:W-:-:S03]  /*35f0*/  ISETP.GT.U32.AND P0, PT, R24, 0x7feffffe, PT ;  /* 0x7feffffe1800780c */ /* 0x000fc60003f04070 */
[----:B------:R-:W-:Y:S01]  /*3600*/  DFMA R20, R18, -R4, R14 ;  /* 0x800000041214722b */ /* 0x000fe2000000000e */
[----:B------:R-:W-:-:S07]  /*3610*/  ISETP.GT.U32.OR P0, PT, R25, 0x7feffffe, P0 ;  /* 0x7feffffe1900780c */ /* 0x000fce0000704470 */
[----:B------:R-:W-:-:S06]  /*3620*/  DFMA R16, R16, R20, R18 ;  /* 0x000000141010722b */ /* 0x000fcc0000000012 */
[----:B------:R-:W-:Y:S05]  /*3630*/  @P0 BRA `(.L_x_62) ;  /* 0x00000000006c0947 */ /* 0x000fea0003800000 */
[----:B------:R-:W-:-:S04]  /*3640*/  LOP3.LUT R18, R9, 0x7ff00000, RZ, 0xc0, !PT ;  /* 0x7ff0000009127812 */ /* 0x000fc800078ec0ff */
[CC--:B------:R-:W-:Y:S02]  /*3650*/  VIADDMNMX R12, R11.reuse, -R18.reuse, 0xb9600000, !PT ;  /* 0xb96000000b0c7446 */ /* 0x0c0fe40007800912 */
[----:B------:R-:W-:Y:S02]  /*3660*/  ISETP.GE.U32.AND P0, PT, R11, R18, PT ;  /* 0x000000120b00720c */ /* 0x000fe40003f06070 */
[----:B------:R-:W-:Y:S02]  /*3670*/  VIMNMX R12, PT, PT, R12, 0x46a00000, PT ;  /* 0x46a000000c0c7848 */ /* 0x000fe40003fe0100 */
[----:B------:R-:W-:-:S04]  /*3680*/  SEL R7, R7, 0x63400000, !P0 ;  /* 0x6340000007077807 */ /* 0x000fc80004000000 */
[----:B------:R-:W-:Y:S02]  /*3690*/  IADD3 R7, PT, PT, -R7, R12, RZ ;  /* 0x0000000c07077210 */ /* 0x000fe40007ffe1ff */
[----:B------:R-:W-:-:S03]  /*36a0*/  MOV R12, RZ ;  /* 0x000000ff000c7202 */ /* 0x000fc60000000f00 */
[----:B------:R-:W-:-:S06]  /*36b0*/  VIADD R13, R7, 0x7fe00000 ;  /* 0x7fe00000070d7836 */ /* 0x000fcc0000000000 */
[----:B------:R-:W-:-:S10]  /*36c0*/  DMUL R18, R16, R12 ;  /* 0x0000000c10127228 */ /* 0x000fd40000000000 */
[----:B------:R-:W-:-:S13]  /*36d0*/  FSETP.GTU.AND P0, PT, |R19|, 1.469367938527859385e-39, PT ;  /* 0x001000001300780b */ /* 0x000fda0003f0c200 */
[----:B------:R-:W-:Y:S05]  /*36e0*/  @P0 BRA `(.L_x_63) ;  /* 0x0000000000940947 */ /* 0x000fea0003800000 */
[----:B------:R-:W-:Y:S01]  /*36f0*/  DFMA R4, R16, -R4, R14 ;  /* 0x800000041004722b */ /* 0x000fe2000000000e */
[----:B------:R-:W-:-:S09]  /*3700*/  MOV R12, RZ ;  /* 0x000000ff000c7202 */ /* 0x000fd20000000f00 */
[C---:B------:R-:W-:Y:S02]  /*3710*/  FSETP.NEU.AND P0, PT, R5.reuse, RZ, PT ;  /* 0x000000ff0500720b */ /* 0x040fe40003f0d000 */
[----:B------:R-:W-:-:S04]  /*3720*/  LOP3.LUT R9, R5, 0x80000000, R9, 0x48, !PT ;  /* 0x8000000005097812 */ /* 0x000fc800078e4809 */
[----:B------:R-:W-:-:S07]  /*3730*/  LOP3.LUT R13, R9, R13, RZ, 0xfc, !PT ;  /* 0x0000000d090d7212 */ /* 0x000fce00078efcff */
[----:B------:R-:W-:Y:S05]  /*3740*/  @!P0 BRA `(.L_x_63) ;  /* 0x00000000007c8947 */ /* 0x000fea0003800000 */
[----:B------:R-:W-:Y:S01]  /*3750*/  IMAD.MOV R5, RZ, RZ, -R7 ;  /* 0x000000ffff057224 */ /* 0x000fe200078e0a07 */
[----:B------:R-:W-:Y:S01]  /*3760*/  MOV R4, RZ ;  /* 0x000000ff00047202 */ /* 0x000fe20000000f00 */
[----:B------:R-:W-:-:S05]  /*3770*/  DMUL.RP R12, R16, R12 ;  /* 0x0000000c100c7228 */ /* 0x000fca0000008000 */
[----:B------:R-:W-:-:S05]  /*3780*/  DFMA R4, R18, -R4, R16 ;  /* 0x800000041204722b */ /* 0x000fca0000000010 */
[----:B------:R-:W-:Y:S02]  /*3790*/  LOP3.LUT R9, R13, R9, RZ, 0x3c, !PT ;  /* 0x000000090d097212 */ /* 0x000fe400078e3cff */
[----:B------:R-:W-:-:S04]  /*37a0*/  IADD3 R4, PT, PT, -R7, -0x43300000, RZ ;  /* 0xbcd0000007047810 */ /* 0x000fc80007ffe1ff */
[----:B------:R-:W-:-:S04]  /*37b0*/  FSETP.NEU.AND P0, PT, |R5|, R4, PT ;  /* 0x000000040500720b */ /* 0x000fc80003f0d200 */
[----:B------:R-:W-:Y:S02]  /*37c0*/  FSEL R18, R12, R18, !P0 ;  /* 0x000000120c127208 */ /* 0x000fe40004000000 */
[----:B------:R-:W-:Y:S01]  /*37d0*/  FSEL R19, R9, R19, !P0 ;  /* 0x0000001309137208 */ /* 0x000fe20004000000 */
[----:B------:R-:W-:Y:S06]  /*37e0*/  BRA `(.L_x_63) ;  /* 0x0000000000547947 */ /* 0x000fec0003800000 */
.L_x_62:
[----:B------:R-:W-:-:S14]  /*37f0*/  DSETP.NAN.AND P0, PT, R12, R12, PT ;  /* 0x0000000c0c00722a */ /* 0x000fdc0003f08000 */
[----:B------:R-:W-:Y:S05]  /*3800*/  @P0 BRA `(.L_x_64) ;  /* 0x0000000000440947 */ /* 0x000fea0003800000 */
[----:B------:R-:W-:-:S14]  /*3810*/  DSETP.NAN.AND P0, PT, R8, R8, PT ;  /* 0x000000080800722a */ /* 0x000fdc0003f08000 */
[----:B------:R-:W-:Y:S05]  /*3820*/  @P0 BRA `(.L_x_65) ;  /* 0x0000000000300947 */ /* 0x000fea0003800000 */
[----:B------:R-:W-:Y:S01]  /*3830*/  ISETP.NE.AND P0, PT, R23, R22, PT ;  /* 0x000000161700720c */ /* 0x000fe20003f05270 */
[----:B------:R-:W-:Y:S01]  /*3840*/  IMAD.MOV.U32 R19, RZ, RZ, -0x80000 ;  /* 0xfff80000ff137424 */ /* 0x000fe200078e00ff */
[----:B------:R-:W-:-:S11]  /*3850*/  MOV R18, 0x0 ;  /* 0x0000000000127802 */ /* 0x000fd60000000f00 */
[----:B------:R-:W-:Y:S05]  /*3860*/  @!P0 BRA `(.L_x_63) ;  /* 0x0000000000348947 */ /* 0x000fea0003800000 */
[----:B------:R-:W-:Y:S02]  /*3870*/  ISETP.NE.AND P0, PT, R23, 0x7ff00000, PT ;  /* 0x7ff000001700780c */ /* 0x000fe40003f05270 */
[----:B------:R-:W-:Y:S02]  /*3880*/  LOP3.LUT R19, R13, 0x80000000, R9, 0x48, !PT ;  /* 0x800000000d137812 */ /* 0x000fe400078e4809 */
[----:B------:R-:W-:-:S13]  /*3890*/  ISETP.EQ.OR P0, PT, R22, RZ, !P0 ;  /* 0x000000ff1600720c */ /* 0x000fda0004702670 */
[----:B------:R-:W-:Y:S02]  /*38a0*/  @P0 LOP3.LUT R4, R19, 0x7ff00000, RZ, 0xfc, !PT ;  /* 0x7ff0000013040812 */ /* 0x000fe400078efcff */
[----:B------:R-:W-:Y:S02]  /*38b0*/  @!P0 MOV R18, RZ ;  /* 0x000000ff00128202 */ /* 0x000fe40000000f00 */
[----:B------:R-:W-:Y:S01]  /*38c0*/  @P0 MOV R18, RZ ;  /* 0x000000ff00120202 */ /* 0x000fe20000000f00 */
[----:B------:R-:W-:Y:S01]  /*38d0*/  @P0 IMAD.MOV.U32 R19, RZ, RZ, R4 ;  /* 0x000000ffff130224 */ /* 0x000fe200078e0004 */
[----:B------:R-:W-:Y:S06]  /*38e0*/  BRA `(.L_x_63) ;  /* 0x0000000000147947 */ /* 0x000fec0003800000 */
.L_x_65:
[----:B------:R-:W-:Y:S02]  /*38f0*/  LOP3.LUT R19, R9, 0x80000, RZ, 0xfc, !PT ;  /* 0x0008000009137812 */ /* 0x000fe400078efcff */
[----:B------:R-:W-:Y:S01]  /*3900*/  MOV R18, R8 ;  /* 0x0000000800127202 */ /* 0x000fe20000000f00 */
[----:B------:R-:W-:Y:S06]  /*3910*/  BRA `(.L_x_63) ;  /* 0x0000000000087947 */ /* 0x000fec0003800000 */
.L_x_64:
[----:B------:R-:W-:Y:S02]  /*3920*/  LOP3.LUT R19, R13, 0x80000, RZ, 0xfc, !PT ;  /* 0x000800000d137812 */ /* 0x000fe400078efcff */
[----:B------:R-:W-:-:S07]  /*3930*/  MOV R18, R12 ;  /* 0x0000000c00127202 */ /* 0x000fce0000000f00 */
.L_x_63:
[----:B------:R-:W-:Y:S01]  /*3940*/  MOV R11, 0x0 ;  /* 0x00000000000b7802 */ /* 0x000fe20000000f00 */
[----:B------:R-:W-:Y:S01]  /*3950*/  IMAD.MOV.U32 R4, RZ, RZ, R18 ;  /* 0x000000ffff047224 */ /* 0x000fe200078e0012 */
[----:B------:R-:W-:Y:S02]  /*3960*/  MOV R5, R19 ;  /* 0x0000001300057202 */ /* 0x000fe40000000f00 */
[----:B------:R-:W-:Y:S05]  /*3970*/  RET.REL.NODEC R10 `(_Z19calc_benchmark_funcPdS_) ;  /* 0xffffffc40aa07950 */ /* 0x000fea0003c3ffff */
.L_x_66:
        /* <DEDUP_REMOVED lines=16> */
.L_x_67:


//--------------------- .nv.global.init           --------------------------
	.section	.nv.global.init,"aw",@progbits
	.align	8
.nv.global.init:
	.type		ROB,@object
	.size		ROB,(.L_2 - ROB)
ROB:
        /*0000*/ 	.byte	0x00, 0x00, 0x00, 0x00, 0x00, 0x80, 0x50, 0x40
.L_2:


//--------------------- .nv.shared.reserved.0     --------------------------
	.section	.nv.shared.reserved.0,"aw",@nobits
	.weak		__nv_reservedSMEM_offset_0_alias
	.size		__nv_reservedSMEM_offset_0_alias, 0, 64
	.other		__nv_reservedSMEM_offset_0_alias,@"STO_CUDA_RESERVED_SHARED STV_DEFAULT"
__nv_reservedSMEM_offset_0_alias:
	.zero		0
	.zero		64


//--------------------- .nv.global                --------------------------
	.section	.nv.global,"aw",@nobits
	.align	8
.nv.global:
	.type		C,@object
	.size		C,(l - C)
C:
	.zero		8
	.type		l,@object
	.size		l,(basic_f - l)
l:
	.zero		8
	.type		basic_f,@object
	.size		basic_f,(bias - basic_f)
basic_f:
	.zero		8
	.type		bias,@object
	.size		bias,(temp_x2 - bias)
bias:
	.zero		8
	.type		temp_x2,@object
	.size		temp_x2,(sigma - temp_x2)
temp_x2:
	.zero		8
	.type		sigma,@object
	.size		sigma,(trans_x - sigma)
sigma:
	.zero		8
	.type		trans_x,@object
	.size		trans_x,(o - trans_x)
trans_x:
	.zero		8
	.type		o,@object
	.size		o,(temp_x4 - o)
o:
	.zero		8
	.type		temp_x4,@object
	.size		temp_x4,(global_bias - temp_x4)
temp_x4:
	.zero		8
	.type		global_bias,@object
	.size		global_bias,(l_flat - global_bias)
global_bias:
	.zero		8
	.type		l_flat,@object
	.size		l_flat,(weight - l_flat)
l_flat:
	.zero		8
	.type		weight,@object
	.size		weight,(norm_f - weight)
weight:
	.zero		8
	.type		norm_f,@object
	.size		norm_f,(temp_x3 - norm_f)
norm_f:
	.zero		8
	.type		temp_x3,@object
	.size		temp_x3,(lambda - temp_x3)
temp_x3:
	.zero		8
	.type		lambda,@object
	.size		lambda,(temp_x1 - lambda)
lambda:
	.zero		8
	.type		temp_x1,@object
	.size		temp_x1,(g - temp_x1)
temp_x1:
	.zero		8
	.type		g,@object
	.size		g,(norm_x - g)
g:
	.zero		8
	.type		norm_x,@object
	.size		norm_x,(.L_10 - norm_x)
norm_x:
	.zero		8
.L_10:


//--------------------- .nv.constant0._Z4testPdS_S_S_ --------------------------
	.section	.nv.constant0._Z4testPdS_S_S_,"a",@progbits
	.sectionflags	@""
	.align	4
.nv.constant0._Z4testPdS_S_S_:
	.zero		928


//--------------------- .nv.constant0._Z1fPdS_    --------------------------
	.section	.nv.constant0._Z1fPdS_,"a",@progbits
	.sectionflags	@""
	.align	4
.nv.constant0._Z1fPdS_:
	.zero		912


//--------------------- .nv.constant0._Z19calc_benchmark_funcPdS_ --------------------------
	.section	.nv.constant0._Z19calc_benchmark_funcPdS_,"a",@progbits
	.sectionflags	@""
	.align	4
.nv.constant0._Z19calc_benchmark_funcPdS_:
	.zero		912


//--------------------- SYMBOLS --------------------------

	.type		.nv.reservedSmem.offset0,@object
	.size		.nv.reservedSmem.offset0,0x4
